//
// Generated by NVIDIA NVVM Compiler
//
// Compiler Build ID: CL-36424714
// Cuda compilation tools, release 13.0, V13.0.88
// Based on NVVM 20.0.0
//

.version 9.0
.target sm_100
.address_size 64

	// .globl	_Z6Conv1DPKdPKfS2_Pf
// _ZZ6Conv1DPKdPKfS2_PfE2sW has been demoted
// _ZZ6Conv1DPKdPKfS2_PfE5sdata has been demoted
// _ZZ18computeProjectionsPKdPKfPKiS4_S4_S2_PfE2sW has been demoted
// _ZZ18computeProjectionsPKdPKfPKiS4_S4_S2_PfE2sD has been demoted
// _ZZ5max1DPKdPKfPfE5sdata has been demoted

.visible .entry _Z6Conv1DPKdPKfS2_Pf(
	.param .u64 .ptr .align 1 _Z6Conv1DPKdPKfS2_Pf_param_0,
	.param .u64 .ptr .align 1 _Z6Conv1DPKdPKfS2_Pf_param_1,
	.param .u64 .ptr .align 1 _Z6Conv1DPKdPKfS2_Pf_param_2,
	.param .u64 .ptr .align 1 _Z6Conv1DPKdPKfS2_Pf_param_3
)
{
	.reg .pred 	%p<13>;
	.reg .b32 	%r<57>;
	.reg .b32 	%f<45>;
	.reg .b64 	%rd<17>;
	.reg .b64 	%fd<4>;
	// demoted variable
	.shared .align 4 .b8 _ZZ6Conv1DPKdPKfS2_PfE2sW[972];
	// demoted variable
	.shared .align 4 .b8 _ZZ6Conv1DPKdPKfS2_PfE5sdata[4420];
	ld.param.u64 	%rd5, [_Z6Conv1DPKdPKfS2_Pf_param_0];
	ld.param.u64 	%rd6, [_Z6Conv1DPKdPKfS2_Pf_param_1];
	ld.param.u64 	%rd3, [_Z6Conv1DPKdPKfS2_Pf_param_2];
	ld.param.u64 	%rd4, [_Z6Conv1DPKdPKfS2_Pf_param_3];
	cvta.to.global.u64 	%rd1, %rd6;
	cvta.to.global.u64 	%rd7, %rd5;
	mov.u32 	%r1, %tid.x;
	ld.global.f64 	%fd1, [%rd7];
	cvt.rzi.s32.f64 	%r2, %fd1;
	ld.global.f64 	%fd2, [%rd7+24];
	cvt.rzi.s32.f64 	%r3, %fd2;
	ld.global.f64 	%fd3, [%rd7+48];
	cvt.rzi.s32.f64 	%r4, %fd3;
	mul.lo.s32 	%r29, %r4, %r3;
	setp.ge.s32 	%p1, %r1, %r29;
	@%p1 bra 	$L__BB0_2;
	cvta.to.global.u64 	%rd8, %rd3;
	mul.wide.u32 	%rd9, %r1, 4;
	add.s64 	%rd10, %rd8, %rd9;
	ld.global.f32 	%f12, [%rd10];
	shl.b32 	%r30, %r1, 2;
	mov.u32 	%r31, _ZZ6Conv1DPKdPKfS2_PfE2sW;
	add.s32 	%r32, %r31, %r30;
	st.volatile.shared.f32 	[%r32], %f12;
$L__BB0_2:
	bar.sync 	0;
	sub.s32 	%r33, %r2, %r3;
	add.s32 	%r5, %r33, -1024;
	setp.lt.s32 	%p2, %r5, 0;
	@%p2 bra 	$L__BB0_18;
	mov.u32 	%r35, %ctaid.x;
	mul.lo.s32 	%r36, %r2, %r35;
	add.s32 	%r6, %r36, %r1;
	shl.b32 	%r37, %r1, 2;
	mov.u32 	%r38, _ZZ6Conv1DPKdPKfS2_PfE5sdata;
	add.s32 	%r7, %r38, %r37;
	add.s32 	%r8, %r36, %r3;
	shl.b32 	%r9, %r3, 2;
	add.s32 	%r10, %r7, %r9;
	and.b32  	%r11, %r3, 3;
	and.b32  	%r12, %r3, 2147483644;
	neg.s32 	%r13, %r12;
	add.s32 	%r14, %r7, 8;
	cvta.to.global.u64 	%rd2, %rd4;
	mov.b32 	%r51, 0;
$L__BB0_4:
	setp.ge.s32 	%p3, %r1, %r3;
	@%p3 bra 	$L__BB0_6;
	add.s32 	%r39, %r6, %r51;
	mul.wide.s32 	%rd11, %r39, 4;
	add.s64 	%rd12, %rd1, %rd11;
	ld.global.f32 	%f13, [%rd12];
	st.volatile.shared.f32 	[%r7], %f13;
$L__BB0_6:
	setp.lt.s32 	%p4, %r4, 1;
	add.s32 	%r40, %r51, %r1;
	add.s32 	%r41, %r8, %r40;
	mul.wide.s32 	%rd13, %r41, 4;
	add.s64 	%rd14, %rd1, %rd13;
	ld.global.f32 	%f15, [%rd14];
	st.volatile.shared.f32 	[%r10], %f15;
	bar.sync 	0;
	mov.f32 	%f44, 0f00000000;
	@%p4 bra 	$L__BB0_17;
	mov.f32 	%f44, 0f00000000;
	mov.b32 	%r52, 0;
$L__BB0_8:
	setp.lt.s32 	%p5, %r3, 1;
	mov.f32 	%f43, 0f00000000;
	@%p5 bra 	$L__BB0_16;
	setp.lt.u32 	%p6, %r3, 4;
	mov.f32 	%f43, 0f00000000;
	mov.b32 	%r56, 0;
	@%p6 bra 	$L__BB0_12;
	mov.u32 	%r44, _ZZ6Conv1DPKdPKfS2_PfE2sW;
	mad.lo.s32 	%r45, %r9, %r52, %r44;
	add.s32 	%r55, %r45, 8;
	mov.f32 	%f43, 0f00000000;
	mov.u32 	%r53, %r14;
	mov.u32 	%r54, %r13;
$L__BB0_11:
	.pragma "nounroll";
	ld.volatile.shared.f32 	%f21, [%r55+-8];
	ld.volatile.shared.f32 	%f22, [%r53+-8];
	fma.rn.f32 	%f23, %f21, %f22, %f43;
	ld.volatile.shared.f32 	%f24, [%r55+-4];
	ld.volatile.shared.f32 	%f25, [%r53+-4];
	fma.rn.f32 	%f26, %f24, %f25, %f23;
	ld.volatile.shared.f32 	%f27, [%r55];
	ld.volatile.shared.f32 	%f28, [%r53];
	fma.rn.f32 	%f29, %f27, %f28, %f26;
	ld.volatile.shared.f32 	%f30, [%r55+4];
	ld.volatile.shared.f32 	%f31, [%r53+4];
	fma.rn.f32 	%f43, %f30, %f31, %f29;
	add.s32 	%r55, %r55, 16;
	add.s32 	%r54, %r54, 4;
	add.s32 	%r53, %r53, 16;
	setp.ne.s32 	%p7, %r54, 0;
	mov.u32 	%r56, %r12;
	@%p7 bra 	$L__BB0_11;
$L__BB0_12:
	setp.eq.s32 	%p8, %r11, 0;
	@%p8 bra 	$L__BB0_16;
	setp.eq.s32 	%p9, %r11, 1;
	mad.lo.s32 	%r46, %r52, %r3, %r56;
	shl.b32 	%r47, %r46, 2;
	mov.u32 	%r48, _ZZ6Conv1DPKdPKfS2_PfE2sW;
	add.s32 	%r25, %r48, %r47;
	ld.volatile.shared.f32 	%f32, [%r25];
	shl.b32 	%r49, %r56, 2;
	add.s32 	%r26, %r7, %r49;
	ld.volatile.shared.f32 	%f33, [%r26];
	fma.rn.f32 	%f43, %f32, %f33, %f43;
	@%p9 bra 	$L__BB0_16;
	setp.eq.s32 	%p10, %r11, 2;
	ld.volatile.shared.f32 	%f34, [%r25+4];
	ld.volatile.shared.f32 	%f35, [%r26+4];
	fma.rn.f32 	%f43, %f34, %f35, %f43;
	@%p10 bra 	$L__BB0_16;
	ld.volatile.shared.f32 	%f36, [%r25+8];
	ld.volatile.shared.f32 	%f37, [%r26+8];
	fma.rn.f32 	%f43, %f36, %f37, %f43;
$L__BB0_16:
	fma.rn.f32 	%f44, %f43, %f43, %f44;
	add.s32 	%r52, %r52, 1;
	setp.ne.s32 	%p11, %r52, %r4;
	@%p11 bra 	$L__BB0_8;
$L__BB0_17:
	sqrt.rn.f32 	%f38, %f44;
	add.s32 	%r50, %r6, %r51;
	mul.wide.s32 	%rd15, %r50, 4;
	add.s64 	%rd16, %rd2, %rd15;
	st.global.f32 	[%rd16], %f38;
	add.s32 	%r51, %r51, 1024;
	bar.sync 	0;
	setp.le.s32 	%p12, %r51, %r5;
	@%p12 bra 	$L__BB0_4;
$L__BB0_18:
	ret;

}
	// .globl	_Z18computeProjectionsPKdPKfPKiS4_S4_S2_Pf
.visible .entry _Z18computeProjectionsPKdPKfPKiS4_S4_S2_Pf(
	.param .u64 .ptr .align 1 _Z18computeProjectionsPKdPKfPKiS4_S4_S2_Pf_param_0,
	.param .u64 .ptr .align 1 _Z18computeProjectionsPKdPKfPKiS4_S4_S2_Pf_param_1,
	.param .u64 .ptr .align 1 _Z18computeProjectionsPKdPKfPKiS4_S4_S2_Pf_param_2,
	.param .u64 .ptr .align 1 _Z18computeProjectionsPKdPKfPKiS4_S4_S2_Pf_param_3,
	.param .u64 .ptr .align 1 _Z18computeProjectionsPKdPKfPKiS4_S4_S2_Pf_param_4,
	.param .u64 .ptr .align 1 _Z18computeProjectionsPKdPKfPKiS4_S4_S2_Pf_param_5,
	.param .u64 .ptr .align 1 _Z18computeProjectionsPKdPKfPKiS4_S4_S2_Pf_param_6
)
{
	.reg .pred 	%p<20>;
	.reg .b32 	%r<136>;
	.reg .b32 	%f<76>;
	.reg .b64 	%rd<41>;
	.reg .b64 	%fd<6>;
	// demoted variable
	.shared .align 4 .b8 _ZZ18computeProjectionsPKdPKfPKiS4_S4_S2_PfE2sW[972];
	// demoted variable
	.shared .align 4 .b8 _ZZ18computeProjectionsPKdPKfPKiS4_S4_S2_PfE2sD[5508];
	ld.param.u64 	%rd10, [_Z18computeProjectionsPKdPKfPKiS4_S4_S2_Pf_param_0];
	ld.param.u64 	%rd11, [_Z18computeProjectionsPKdPKfPKiS4_S4_S2_Pf_param_1];
	ld.param.u64 	%rd12, [_Z18computeProjectionsPKdPKfPKiS4_S4_S2_Pf_param_2];
	ld.param.u64 	%rd6, [_Z18computeProjectionsPKdPKfPKiS4_S4_S2_Pf_param_3];
	ld.param.u64 	%rd7, [_Z18computeProjectionsPKdPKfPKiS4_S4_S2_Pf_param_4];
	ld.param.u64 	%rd8, [_Z18computeProjectionsPKdPKfPKiS4_S4_S2_Pf_param_5];
	cvta.to.global.u64 	%rd1, %rd11;
	cvta.to.global.u64 	%rd2, %rd12;
	cvta.to.global.u64 	%rd13, %rd10;
	ld.global.f64 	%fd2, [%rd13];
	cvt.rzi.s32.f64 	%r1, %fd2;
	ld.global.f64 	%fd3, [%rd13+16];
	cvt.rzi.s32.f64 	%r2, %fd3;
	ld.global.f64 	%fd4, [%rd13+24];
	cvt.rzi.s32.f64 	%r3, %fd4;
	ld.global.f64 	%fd1, [%rd13+48];
	ld.global.f64 	%fd5, [%rd13+32];
	cvt.rzi.s32.f64 	%r4, %fd5;
	mov.u32 	%r5, %tid.x;
	mov.u32 	%r6, %tid.y;
	mov.u32 	%r7, %ctaid.x;
	setp.ge.s32 	%p1, %r5, %r3;
	@%p1 bra 	$L__BB1_3;
	mul.lo.s32 	%r8, %r3, %r6;
	mov.u32 	%r9, %ntid.x;
	cvta.to.global.u64 	%rd3, %rd8;
	mov.u32 	%r124, %r5;
$L__BB1_2:
	add.s32 	%r53, %r124, %r8;
	mul.wide.s32 	%rd14, %r53, 4;
	add.s64 	%rd15, %rd3, %rd14;
	ld.global.f32 	%f13, [%rd15];
	shl.b32 	%r54, %r53, 2;
	mov.u32 	%r55, _ZZ18computeProjectionsPKdPKfPKiS4_S4_S2_PfE2sW;
	add.s32 	%r56, %r55, %r54;
	st.volatile.shared.f32 	[%r56], %f13;
	add.s32 	%r124, %r124, %r9;
	setp.lt.s32 	%p2, %r124, %r3;
	@%p2 bra 	$L__BB1_2;
$L__BB1_3:
	mov.u32 	%r12, %ntid.x;
	mad.lo.s32 	%r125, %r6, %r12, %r5;
	setp.ge.s32 	%p3, %r125, %r3;
	@%p3 bra 	$L__BB1_14;
	cvta.to.global.u64 	%rd16, %rd7;
	mul.wide.u32 	%rd17, %r7, 4;
	add.s64 	%rd18, %rd16, %rd17;
	ld.global.u32 	%r57, [%rd18];
	mul.lo.s32 	%r14, %r57, %r2;
	cvta.to.global.u64 	%rd19, %rd6;
	add.s64 	%rd4, %rd19, %rd17;
	add.s32 	%r15, %r4, -1;
	mov.u32 	%r58, %ntid.y;
	mul.lo.s32 	%r16, %r12, %r58;
	and.b32  	%r17, %r2, 3;
	shl.b32 	%r18, %r3, 2;
$L__BB1_5:
	setp.lt.s32 	%p4, %r2, 1;
	@%p4 bra 	$L__BB1_13;
	setp.lt.u32 	%p5, %r2, 4;
	ld.global.u32 	%r60, [%rd4];
	add.s32 	%r61, %r15, %r125;
	add.s32 	%r20, %r61, %r60;
	mov.b32 	%r129, 0;
	@%p5 bra 	$L__BB1_9;
	and.b32  	%r129, %r2, 2147483644;
	neg.s32 	%r128, %r129;
	shl.b32 	%r63, %r125, 2;
	mov.u32 	%r64, _ZZ18computeProjectionsPKdPKfPKiS4_S4_S2_PfE2sD;
	add.s32 	%r127, %r64, %r63;
	mov.u32 	%r126, %r14;
$L__BB1_8:
	mul.wide.s32 	%rd20, %r126, 4;
	add.s64 	%rd21, %rd2, %rd20;
	ld.global.u32 	%r65, [%rd21];
	mad.lo.s32 	%r66, %r65, %r1, %r20;
	mul.wide.s32 	%rd22, %r66, 4;
	add.s64 	%rd23, %rd1, %rd22;
	ld.global.f32 	%f14, [%rd23];
	st.volatile.shared.f32 	[%r127], %f14;
	ld.global.u32 	%r67, [%rd21+4];
	mad.lo.s32 	%r68, %r67, %r1, %r20;
	mul.wide.s32 	%rd24, %r68, 4;
	add.s64 	%rd25, %rd1, %rd24;
	ld.global.f32 	%f15, [%rd25];
	add.s32 	%r69, %r127, %r18;
	st.volatile.shared.f32 	[%r69], %f15;
	ld.global.u32 	%r70, [%rd21+8];
	mad.lo.s32 	%r71, %r70, %r1, %r20;
	mul.wide.s32 	%rd26, %r71, 4;
	add.s64 	%rd27, %rd1, %rd26;
	ld.global.f32 	%f16, [%rd27];
	shl.b32 	%r72, %r3, 3;
	add.s32 	%r73, %r127, %r72;
	st.volatile.shared.f32 	[%r73], %f16;
	ld.global.u32 	%r74, [%rd21+12];
	mad.lo.s32 	%r75, %r74, %r1, %r20;
	mul.wide.s32 	%rd28, %r75, 4;
	add.s64 	%rd29, %rd1, %rd28;
	ld.global.f32 	%f17, [%rd29];
	mad.lo.s32 	%r76, %r3, 12, %r127;
	st.volatile.shared.f32 	[%r76], %f17;
	add.s32 	%r128, %r128, 4;
	shl.b32 	%r77, %r3, 4;
	add.s32 	%r127, %r127, %r77;
	add.s32 	%r126, %r126, 4;
	setp.ne.s32 	%p6, %r128, 0;
	@%p6 bra 	$L__BB1_8;
$L__BB1_9:
	setp.eq.s32 	%p7, %r17, 0;
	@%p7 bra 	$L__BB1_13;
	setp.eq.s32 	%p8, %r17, 1;
	add.s32 	%r78, %r129, %r14;
	mul.wide.s32 	%rd30, %r78, 4;
	add.s64 	%rd5, %rd2, %rd30;
	ld.global.u32 	%r79, [%rd5];
	mad.lo.s32 	%r80, %r79, %r1, %r20;
	mul.wide.s32 	%rd31, %r80, 4;
	add.s64 	%rd32, %rd1, %rd31;
	ld.global.f32 	%f18, [%rd32];
	mad.lo.s32 	%r81, %r129, %r3, %r125;
	shl.b32 	%r82, %r81, 2;
	mov.u32 	%r83, _ZZ18computeProjectionsPKdPKfPKiS4_S4_S2_PfE2sD;
	add.s32 	%r31, %r83, %r82;
	st.volatile.shared.f32 	[%r31], %f18;
	@%p8 bra 	$L__BB1_13;
	setp.eq.s32 	%p9, %r17, 2;
	ld.global.u32 	%r84, [%rd5+4];
	mad.lo.s32 	%r85, %r84, %r1, %r20;
	mul.wide.s32 	%rd33, %r85, 4;
	add.s64 	%rd34, %rd1, %rd33;
	ld.global.f32 	%f19, [%rd34];
	add.s32 	%r32, %r31, %r18;
	st.volatile.shared.f32 	[%r32], %f19;
	@%p9 bra 	$L__BB1_13;
	ld.global.u32 	%r86, [%rd5+8];
	mad.lo.s32 	%r87, %r86, %r1, %r20;
	mul.wide.s32 	%rd35, %r87, 4;
	add.s64 	%rd36, %rd1, %rd35;
	ld.global.f32 	%f20, [%rd36];
	add.s32 	%r88, %r32, %r18;
	st.volatile.shared.f32 	[%r88], %f20;
$L__BB1_13:
	add.s32 	%r125, %r125, %r16;
	setp.lt.s32 	%p10, %r125, %r3;
	@%p10 bra 	$L__BB1_5;
$L__BB1_14:
	bar.sync 	0;
	setp.lt.s32 	%p11, %r3, 1;
	mov.f32 	%f75, 0f00000000;
	@%p11 bra 	$L__BB1_26;
	mul.lo.s32 	%r34, %r3, %r5;
	mul.lo.s32 	%r35, %r3, %r6;
	and.b32  	%r36, %r3, 7;
	setp.lt.u32 	%p12, %r3, 8;
	mov.f32 	%f75, 0f00000000;
	mov.b32 	%r134, 0;
	@%p12 bra 	$L__BB1_18;
	and.b32  	%r134, %r3, 2147483640;
	neg.s32 	%r132, %r134;
	shl.b32 	%r90, %r34, 2;
	mov.u32 	%r91, _ZZ18computeProjectionsPKdPKfPKiS4_S4_S2_PfE2sD;
	add.s32 	%r92, %r90, %r91;
	add.s32 	%r131, %r92, 16;
	shl.b32 	%r93, %r35, 2;
	mov.u32 	%r94, _ZZ18computeProjectionsPKdPKfPKiS4_S4_S2_PfE2sW;
	add.s32 	%r95, %r93, %r94;
	add.s32 	%r130, %r95, 16;
	mov.f32 	%f75, 0f00000000;
$L__BB1_17:
	.pragma "nounroll";
	ld.volatile.shared.f32 	%f25, [%r131+-16];
	ld.volatile.shared.f32 	%f26, [%r130+-16];
	fma.rn.f32 	%f27, %f25, %f26, %f75;
	ld.volatile.shared.f32 	%f28, [%r131+-12];
	ld.volatile.shared.f32 	%f29, [%r130+-12];
	fma.rn.f32 	%f30, %f28, %f29, %f27;
	ld.volatile.shared.f32 	%f31, [%r131+-8];
	ld.volatile.shared.f32 	%f32, [%r130+-8];
	fma.rn.f32 	%f33, %f31, %f32, %f30;
	ld.volatile.shared.f32 	%f34, [%r131+-4];
	ld.volatile.shared.f32 	%f35, [%r130+-4];
	fma.rn.f32 	%f36, %f34, %f35, %f33;
	ld.volatile.shared.f32 	%f37, [%r131];
	ld.volatile.shared.f32 	%f38, [%r130];
	fma.rn.f32 	%f39, %f37, %f38, %f36;
	ld.volatile.shared.f32 	%f40, [%r131+4];
	ld.volatile.shared.f32 	%f41, [%r130+4];
	fma.rn.f32 	%f42, %f40, %f41, %f39;
	ld.volatile.shared.f32 	%f43, [%r131+8];
	ld.volatile.shared.f32 	%f44, [%r130+8];
	fma.rn.f32 	%f45, %f43, %f44, %f42;
	ld.volatile.shared.f32 	%f46, [%r131+12];
	ld.volatile.shared.f32 	%f47, [%r130+12];
	fma.rn.f32 	%f75, %f46, %f47, %f45;
	add.s32 	%r132, %r132, 8;
	add.s32 	%r131, %r131, 32;
	add.s32 	%r130, %r130, 32;
	setp.ne.s32 	%p13, %r132, 0;
	@%p13 bra 	$L__BB1_17;
$L__BB1_18:
	setp.eq.s32 	%p14, %r36, 0;
	@%p14 bra 	$L__BB1_26;
	and.b32  	%r48, %r3, 3;
	setp.lt.u32 	%p15, %r36, 4;
	@%p15 bra 	$L__BB1_21;
	add.s32 	%r96, %r134, %r34;
	shl.b32 	%r97, %r96, 2;
	mov.u32 	%r98, _ZZ18computeProjectionsPKdPKfPKiS4_S4_S2_PfE2sD;
	add.s32 	%r99, %r98, %r97;
	ld.volatile.shared.f32 	%f49, [%r99];
	add.s32 	%r100, %r134, %r35;
	shl.b32 	%r101, %r100, 2;
	mov.u32 	%r102, _ZZ18computeProjectionsPKdPKfPKiS4_S4_S2_PfE2sW;
	add.s32 	%r103, %r102, %r101;
	ld.volatile.shared.f32 	%f50, [%r103];
	fma.rn.f32 	%f51, %f49, %f50, %f75;
	ld.volatile.shared.f32 	%f52, [%r99+4];
	ld.volatile.shared.f32 	%f53, [%r103+4];
	fma.rn.f32 	%f54, %f52, %f53, %f51;
	ld.volatile.shared.f32 	%f55, [%r99+8];
	ld.volatile.shared.f32 	%f56, [%r103+8];
	fma.rn.f32 	%f57, %f55, %f56, %f54;
	ld.volatile.shared.f32 	%f58, [%r99+12];
	ld.volatile.shared.f32 	%f59, [%r103+12];
	fma.rn.f32 	%f75, %f58, %f59, %f57;
	add.s32 	%r134, %r134, 4;
$L__BB1_21:
	setp.eq.s32 	%p16, %r48, 0;
	@%p16 bra 	$L__BB1_26;
	setp.eq.s32 	%p17, %r48, 1;
	@%p17 bra 	$L__BB1_24;
	add.s32 	%r104, %r134, %r34;
	shl.b32 	%r105, %r104, 2;
	mov.u32 	%r106, _ZZ18computeProjectionsPKdPKfPKiS4_S4_S2_PfE2sD;
	add.s32 	%r107, %r106, %r105;
	ld.volatile.shared.f32 	%f61, [%r107];
	add.s32 	%r108, %r134, %r35;
	shl.b32 	%r109, %r108, 2;
	mov.u32 	%r110, _ZZ18computeProjectionsPKdPKfPKiS4_S4_S2_PfE2sW;
	add.s32 	%r111, %r110, %r109;
	ld.volatile.shared.f32 	%f62, [%r111];
	fma.rn.f32 	%f63, %f61, %f62, %f75;
	ld.volatile.shared.f32 	%f64, [%r107+4];
	ld.volatile.shared.f32 	%f65, [%r111+4];
	fma.rn.f32 	%f75, %f64, %f65, %f63;
	add.s32 	%r134, %r134, 2;
$L__BB1_24:
	and.b32  	%r112, %r3, 1;
	setp.eq.b32 	%p18, %r112, 1;
	not.pred 	%p19, %p18;
	@%p19 bra 	$L__BB1_26;
	add.s32 	%r113, %r134, %r34;
	shl.b32 	%r114, %r113, 2;
	mov.u32 	%r115, _ZZ18computeProjectionsPKdPKfPKiS4_S4_S2_PfE2sD;
	add.s32 	%r116, %r115, %r114;
	ld.volatile.shared.f32 	%f66, [%r116];
	add.s32 	%r117, %r134, %r35;
	shl.b32 	%r118, %r117, 2;
	mov.u32 	%r119, _ZZ18computeProjectionsPKdPKfPKiS4_S4_S2_PfE2sW;
	add.s32 	%r120, %r119, %r118;
	ld.volatile.shared.f32 	%f67, [%r120];
	fma.rn.f32 	%f75, %f66, %f67, %f75;
$L__BB1_26:
	ld.param.u64 	%rd40, [_Z18computeProjectionsPKdPKfPKiS4_S4_S2_Pf_param_6];
	cvta.to.global.u64 	%rd37, %rd40;
	cvt.rzi.s32.f64 	%r121, %fd1;
	mad.lo.s32 	%r122, %r2, %r7, %r5;
	mad.lo.s32 	%r123, %r122, %r121, %r6;
	mul.wide.s32 	%rd38, %r123, 4;
	add.s64 	%rd39, %rd37, %rd38;
	st.global.f32 	[%rd39], %f75;
	ret;

}
	// .globl	_Z11maxChannelsPKdPKfS2_PKiPiS5_S5_
.visible .entry _Z11maxChannelsPKdPKfS2_PKiPiS5_S5_(
	.param .u64 .ptr .align 1 _Z11maxChannelsPKdPKfS2_PKiPiS5_S5__param_0,
	.param .u64 .ptr .align 1 _Z11maxChannelsPKdPKfS2_PKiPiS5_S5__param_1,
	.param .u64 .ptr .align 1 _Z11maxChannelsPKdPKfS2_PKiPiS5_S5__param_2,
	.param .u64 .ptr .align 1 _Z11maxChannelsPKdPKfS2_PKiPiS5_S5__param_3,
	.param .u64 .ptr .align 1 _Z11maxChannelsPKdPKfS2_PKiPiS5_S5__param_4,
	.param .u64 .ptr .align 1 _Z11maxChannelsPKdPKfS2_PKiPiS5_S5__param_5,
	.param .u64 .ptr .align 1 _Z11maxChannelsPKdPKfS2_PKiPiS5_S5__param_6
)
{
	.reg .pred 	%p<11>;
	.reg .b32 	%r<34>;
	.reg .b32 	%f<5>;
	.reg .b64 	%rd<31>;
	.reg .b64 	%fd<10>;

	ld.param.u64 	%rd14, [_Z11maxChannelsPKdPKfS2_PKiPiS5_S5__param_0];
	ld.param.u64 	%rd10, [_Z11maxChannelsPKdPKfS2_PKiPiS5_S5__param_1];
	ld.param.u64 	%rd15, [_Z11maxChannelsPKdPKfS2_PKiPiS5_S5__param_2];
	ld.param.u64 	%rd16, [_Z11maxChannelsPKdPKfS2_PKiPiS5_S5__param_3];
	ld.param.u64 	%rd11, [_Z11maxChannelsPKdPKfS2_PKiPiS5_S5__param_4];
	ld.param.u64 	%rd12, [_Z11maxChannelsPKdPKfS2_PKiPiS5_S5__param_5];
	ld.param.u64 	%rd13, [_Z11maxChannelsPKdPKfS2_PKiPiS5_S5__param_6];
	cvta.to.global.u64 	%rd1, %rd15;
	cvta.to.global.u64 	%rd2, %rd16;
	cvta.to.global.u64 	%rd17, %rd14;
	ld.global.f64 	%fd1, [%rd17];
	cvt.rzi.s32.f64 	%r1, %fd1;
	ld.global.f64 	%fd2, [%rd17+8];
	cvt.rzi.s32.f64 	%r2, %fd2;
	ld.global.f64 	%fd3, [%rd17+16];
	cvt.rzi.s32.f64 	%r3, %fd3;
	ld.global.f64 	%fd4, [%rd17+24];
	cvt.rzi.s32.f64 	%r21, %fd4;
	ld.global.f64 	%fd5, [%rd17+32];
	cvt.rzi.s32.f64 	%r4, %fd5;
	ld.global.f64 	%fd6, [%rd17+40];
	cvt.rn.f32.f64 	%f1, %fd6;
	mov.u32 	%r22, %tid.x;
	mov.u32 	%r23, %ctaid.x;
	mov.u32 	%r5, %ntid.x;
	mad.lo.s32 	%r31, %r23, %r5, %r22;
	add.s32 	%r24, %r21, %r4;
	sub.s32 	%r7, %r1, %r24;
	setp.ge.s32 	%p1, %r31, %r7;
	@%p1 bra 	$L__BB2_14;
	add.s32 	%r8, %r4, -1;
	mov.u32 	%r25, %nctaid.x;
	mul.lo.s32 	%r9, %r5, %r25;
	neg.s32 	%r10, %r3;
	cvta.to.global.u64 	%rd3, %rd10;
	cvta.to.global.u64 	%rd4, %rd13;
	cvta.to.global.u64 	%rd5, %rd11;
	cvta.to.global.u64 	%rd6, %rd12;
$L__BB2_2:
	setp.lt.s32 	%p2, %r2, 1;
	@%p2 bra 	$L__BB2_13;
	mov.b32 	%r32, 0;
$L__BB2_4:
	setp.lt.s32 	%p3, %r3, 2;
	mul.lo.s32 	%r13, %r32, %r3;
	mul.wide.s32 	%rd18, %r13, 4;
	add.s64 	%rd19, %rd2, %rd18;
	ld.global.u32 	%r14, [%rd19];
	mad.lo.s32 	%r15, %r14, %r1, %r31;
	mul.wide.s32 	%rd20, %r15, 4;
	add.s64 	%rd21, %rd1, %rd20;
	ld.global.f32 	%f2, [%rd21];
	@%p3 bra 	$L__BB2_8;
	add.s32 	%r27, %r13, 1;
	mul.wide.u32 	%rd22, %r27, 4;
	add.s64 	%rd30, %rd2, %rd22;
	mov.u32 	%r33, %r10;
	bra.uni 	$L__BB2_7;
$L__BB2_6:
	add.s32 	%r33, %r33, 1;
	add.s64 	%rd30, %rd30, 4;
	setp.eq.s32 	%p5, %r33, -1;
	@%p5 bra 	$L__BB2_8;
$L__BB2_7:
	ld.global.u32 	%r28, [%rd30];
	mad.lo.s32 	%r29, %r28, %r1, %r31;
	mul.wide.s32 	%rd23, %r29, 4;
	add.s64 	%rd24, %rd1, %rd23;
	ld.global.f32 	%f3, [%rd24];
	setp.gt.f32 	%p4, %f3, %f2;
	@%p4 bra 	$L__BB2_12;
	bra.uni 	$L__BB2_6;
$L__BB2_8:
	setp.leu.f32 	%p6, %f2, %f1;
	@%p6 bra 	$L__BB2_12;
	add.s32 	%r30, %r15, %r8;
	mul.wide.s32 	%rd25, %r30, 4;
	add.s64 	%rd26, %rd3, %rd25;
	ld.global.f32 	%f4, [%rd26];
	cvt.f64.f32 	%fd7, %f4;
	cvt.f64.f32 	%fd8, %f2;
	add.f64 	%fd9, %fd8, 0dBEB0C6F7A0B5ED8D;
	setp.geu.f64 	%p7, %fd9, %fd7;
	@%p7 bra 	$L__BB2_12;
	atom.global.add.u32 	%r18, [%rd4], 1;
	setp.gt.s32 	%p8, %r18, 9999;
	@%p8 bra 	$L__BB2_12;
	mul.wide.s32 	%rd27, %r18, 4;
	add.s64 	%rd28, %rd5, %rd27;
	st.global.u32 	[%rd28], %r31;
	add.s64 	%rd29, %rd6, %rd27;
	st.global.u32 	[%rd29], %r14;
$L__BB2_12:
	add.s32 	%r32, %r32, 1;
	setp.ne.s32 	%p9, %r32, %r2;
	@%p9 bra 	$L__BB2_4;
$L__BB2_13:
	add.s32 	%r31, %r31, %r9;
	setp.lt.s32 	%p10, %r31, %r7;
	@%p10 bra 	$L__BB2_2;
$L__BB2_14:
	ret;

}
	// .globl	_Z5max1DPKdPKfPf
.visible .entry _Z5max1DPKdPKfPf(
	.param .u64 .ptr .align 1 _Z5max1DPKdPKfPf_param_0,
	.param .u64 .ptr .align 1 _Z5max1DPKdPKfPf_param_1,
	.param .u64 .ptr .align 1 _Z5max1DPKdPKfPf_param_2
)
{
	.reg .pred 	%p<11>;
	.reg .b32 	%r<36>;
	.reg .b32 	%f<30>;
	.reg .b64 	%rd<13>;
	.reg .b64 	%fd<4>;
	// demoted variable
	.shared .align 4 .b8 _ZZ5max1DPKdPKfPfE5sdata[4420];
	ld.param.u64 	%rd4, [_Z5max1DPKdPKfPf_param_0];
	ld.param.u64 	%rd5, [_Z5max1DPKdPKfPf_param_1];
	ld.param.u64 	%rd3, [_Z5max1DPKdPKfPf_param_2];
	cvta.to.global.u64 	%rd1, %rd5;
	cvta.to.global.u64 	%rd6, %rd4;
	ld.global.f64 	%fd1, [%rd6];
	cvt.rzi.s32.f64 	%r1, %fd1;
	ld.global.f64 	%fd2, [%rd6+24];
	cvt.rzi.s32.f64 	%r2, %fd2;
	ld.global.f64 	%fd3, [%rd6+40];
	cvt.rn.f32.f64 	%f1, %fd3;
	sub.s32 	%r21, %r1, %r2;
	add.s32 	%r3, %r21, -1024;
	setp.lt.s32 	%p1, %r3, 0;
	@%p1 bra 	$L__BB3_15;
	mov.u32 	%r4, %tid.x;
	mov.u32 	%r23, %ctaid.x;
	mad.lo.s32 	%r5, %r1, %r23, %r4;
	shl.b32 	%r24, %r4, 2;
	mov.u32 	%r25, _ZZ5max1DPKdPKfPfE5sdata;
	add.s32 	%r6, %r25, %r24;
	add.s32 	%r7, %r5, %r2;
	shl.b32 	%r26, %r2, 2;
	add.s32 	%r8, %r6, %r26;
	and.b32  	%r9, %r2, 3;
	and.b32  	%r10, %r2, 2147483644;
	add.s32 	%r11, %r6, 8;
	neg.s32 	%r12, %r10;
	cvta.to.global.u64 	%rd2, %rd3;
	mov.b32 	%r32, 0;
$L__BB3_2:
	setp.ge.s32 	%p2, %r4, %r2;
	@%p2 bra 	$L__BB3_4;
	add.s32 	%r27, %r5, %r32;
	mul.wide.s32 	%rd7, %r27, 4;
	add.s64 	%rd8, %rd1, %rd7;
	ld.global.f32 	%f10, [%rd8];
	st.volatile.shared.f32 	[%r6], %f10;
$L__BB3_4:
	setp.lt.s32 	%p3, %r2, 1;
	add.s32 	%r28, %r7, %r32;
	mul.wide.s32 	%rd9, %r28, 4;
	add.s64 	%rd10, %rd1, %rd9;
	ld.global.f32 	%f12, [%rd10];
	st.volatile.shared.f32 	[%r8], %f12;
	bar.sync 	0;
	mov.f32 	%f29, 0f00000000;
	@%p3 bra 	$L__BB3_12;
	setp.lt.u32 	%p4, %r2, 4;
	mov.f32 	%f29, 0f00000000;
	mov.b32 	%r35, 0;
	@%p4 bra 	$L__BB3_8;
	mov.f32 	%f29, 0f00000000;
	mov.u32 	%r33, %r12;
	mov.u32 	%r34, %r11;
$L__BB3_7:
	.pragma "nounroll";
	ld.volatile.shared.f32 	%f16, [%r34+-8];
	max.f32 	%f17, %f29, %f16;
	ld.volatile.shared.f32 	%f18, [%r34+-4];
	max.f32 	%f19, %f17, %f18;
	ld.volatile.shared.f32 	%f20, [%r34];
	max.f32 	%f21, %f19, %f20;
	ld.volatile.shared.f32 	%f22, [%r34+4];
	max.f32 	%f29, %f21, %f22;
	add.s32 	%r34, %r34, 16;
	add.s32 	%r33, %r33, 4;
	setp.ne.s32 	%p5, %r33, 0;
	mov.u32 	%r35, %r10;
	@%p5 bra 	$L__BB3_7;
$L__BB3_8:
	setp.eq.s32 	%p6, %r9, 0;
	@%p6 bra 	$L__BB3_12;
	setp.eq.s32 	%p7, %r9, 1;
	shl.b32 	%r30, %r35, 2;
	add.s32 	%r19, %r6, %r30;
	ld.volatile.shared.f32 	%f23, [%r19];
	max.f32 	%f29, %f29, %f23;
	@%p7 bra 	$L__BB3_12;
	setp.eq.s32 	%p8, %r9, 2;
	ld.volatile.shared.f32 	%f24, [%r19+4];
	max.f32 	%f29, %f29, %f24;
	@%p8 bra 	$L__BB3_12;
	ld.volatile.shared.f32 	%f25, [%r19+8];
	max.f32 	%f29, %f29, %f25;
$L__BB3_12:
	setp.leu.f32 	%p9, %f29, %f1;
	@%p9 bra 	$L__BB3_14;
	add.s32 	%r31, %r5, %r32;
	mul.wide.s32 	%rd11, %r31, 4;
	add.s64 	%rd12, %rd2, %rd11;
	st.global.f32 	[%rd12], %f29;
$L__BB3_14:
	add.s32 	%r32, %r32, 1024;
	bar.sync 	0;
	setp.le.s32 	%p10, %r32, %r3;
	@%p10 bra 	$L__BB3_2;
$L__BB3_15:
	ret;

}


// ===== COMPILED SASS (sm_100) =====

	.target	sm_100

	.elftype	@"ET_EXEC"


//--------------------- .note.nv.tkinfo           --------------------------
	.section	.note.nv.tkinfo,"",@"SHT_NOTE"
	.sectionflags	@"SHF_NOTE_NV_TKINFO"
	.tkinfo
        /*0018*/ 	.word	0x00000002
        /*0030*/ 	.string	""
        /*0030*/ 	.string	"ptxas"
        /*0030*/ 	.string	"Cuda compilation tools, release 13.0, V13.0.88"
        /*0030*/ 	.string	"Build cuda_13.0.r13.0/compiler.36424714_0"
        /*0030*/ 	.string	"-arch sm_100 -m 64 "



//--------------------- .note.nv.cuinfo           --------------------------
	.section	.note.nv.cuinfo,"",@"SHT_NOTE"
	.sectionflags	@"SHF_NOTE_NV_CUINFO"
        /*0018*/ 	.short	0x0002
        /*001a*/ 	.short	0x0064
        /*001c*/ 	.short	0x0082
	.zero		2


//--------------------- .nv.info                  --------------------------
	.section	.nv.info,"",@"SHT_CUDA_INFO"
	.align	4


	//----- nvinfo : EIATTR_REGCOUNT
	.align		4
        /*0000*/ 	.byte	0x04, 0x2f
        /*0002*/ 	.short	(.L_1 - .L_0)
	.align		4
.L_0:
        /*0004*/ 	.word	index@(_Z6Conv1DPKdPKfS2_Pf)
        /*0008*/ 	.word	0x0000001d


	//----- nvinfo : EIATTR_FRAME_SIZE
	.align		4
.L_1:
        /*000c*/ 	.byte	0x04, 0x11
        /*000e*/ 	.short	(.L_3 - .L_2)
	.align		4
.L_2:
        /*0010*/ 	.word	index@($__internal_0_$__cuda_sm20_sqrt_rn_f32_slowpath)
        /*0014*/ 	.word	0x00000000


	//----- nvinfo : EIATTR_FRAME_SIZE
	.align		4
.L_3:
        /*0018*/ 	.byte	0x04, 0x11
        /*001a*/ 	.short	(.L_5 - .L_4)
	.align		4
.L_4:
        /*001c*/ 	.word	index@(_Z6Conv1DPKdPKfS2_Pf)
        /*0020*/ 	.word	0x00000000


	//----- nvinfo : EIATTR_REGCOUNT
	.align		4
.L_5:
        /*0024*/ 	.byte	0x04, 0x2f
        /*0026*/ 	.short	(.L_7 - .L_6)
	.align		4
.L_6:
        /*0028*/ 	.word	index@(_Z18computeProjectionsPKdPKfPKiS4_S4_S2_Pf)
        /*002c*/ 	.word	0x00000020


	//----- nvinfo : EIATTR_FRAME_SIZE
	.align		4
.L_7:
        /*0030*/ 	.byte	0x04, 0x11
        /*0032*/ 	.short	(.L_9 - .L_8)
	.align		4
.L_8:
        /*0034*/ 	.word	index@(_Z18computeProjectionsPKdPKfPKiS4_S4_S2_Pf)
        /*0038*/ 	.word	0x00000000


	//----- nvinfo : EIATTR_REGCOUNT
	.align		4
.L_9:
        /*003c*/ 	.byte	0x04, 0x2f
        /*003e*/ 	.short	(.L_11 - .L_10)
	.align		4
.L_10:
        /*0040*/ 	.word	index@(_Z11maxChannelsPKdPKfS2_PKiPiS5_S5_)
        /*0044*/ 	.word	0x00000018


	//----- nvinfo : EIATTR_FRAME_SIZE
	.align		4
.L_11:
        /*0048*/ 	.byte	0x04, 0x11
        /*004a*/ 	.short	(.L_13 - .L_12)
	.align		4
.L_12:
        /*004c*/ 	.word	index@(_Z11maxChannelsPKdPKfS2_PKiPiS5_S5_)
        /*0050*/ 	.word	0x00000000


	//----- nvinfo : EIATTR_REGCOUNT
	.align		4
.L_13:
        /*0054*/ 	.byte	0x04, 0x2f
        /*0056*/ 	.short	(.L_15 - .L_14)
	.align		4
.L_14:
        /*0058*/ 	.word	index@(_Z5max1DPKdPKfPf)
        /*005c*/ 	.word	0x00000016


	//----- nvinfo : EIATTR_FRAME_SIZE
	.align		4
.L_15:
        /*0060*/ 	.byte	0x04, 0x11
        /*0062*/ 	.short	(.L_17 - .L_16)
	.align		4
.L_16:
        /*0064*/ 	.word	index@(_Z5max1DPKdPKfPf)
        /*0068*/ 	.word	0x00000000


	//----- nvinfo : EIATTR_MIN_STACK_SIZE
	.align		4
.L_17:
        /*006c*/ 	.byte	0x04, 0x12
        /*006e*/ 	.short	(.L_19 - .L_18)
	.align		4
.L_18:
        /*0070*/ 	.word	index@(_Z5max1DPKdPKfPf)
        /*0074*/ 	.word	0x00000000


	//----- nvinfo : EIATTR_MIN_STACK_SIZE
	.align		4
.L_19:
        /*0078*/ 	.byte	0x04, 0x12
        /*007a*/ 	.short	(.L_21 - .L_20)
	.align		4
.L_20:
        /*007c*/ 	.word	index@(_Z11maxChannelsPKdPKfS2_PKiPiS5_S5_)
        /*0080*/ 	.word	0x00000000


	//----- nvinfo : EIATTR_MIN_STACK_SIZE
	.align		4
.L_21:
        /*0084*/ 	.byte	0x04, 0x12
        /*0086*/ 	.short	(.L_23 - .L_22)
	.align		4
.L_22:
        /*0088*/ 	.word	index@(_Z18computeProjectionsPKdPKfPKiS4_S4_S2_Pf)
        /*008c*/ 	.word	0x00000000


	//----- nvinfo : EIATTR_MIN_STACK_SIZE
	.align		4
.L_23:
        /*0090*/ 	.byte	0x04, 0x12
        /*0092*/ 	.short	(.L_25 - .L_24)
	.align		4
.L_24:
        /*0094*/ 	.word	index@(_Z6Conv1DPKdPKfS2_Pf)
        /*0098*/ 	.word	0x00000000
.L_25:


//--------------------- .nv.compat                --------------------------
	.section	.nv.compat,"",@"SHT_CUDA_COMPAT_INFO"
	.align	4
        /*0000*/ 	.byte	0x02, 0x09, 0x00, 0x00, 0x02, 0x02, 0x01, 0x00, 0x02, 0x05, 0x05, 0x00, 0x03, 0x07, 0x01, 0x01
        /*0010*/ 	.byte	0x02, 0x03, 0x00, 0x00, 0x02, 0x06, 0x01, 0x00, 0x04, 0x0b, 0x08, 0x00, 0x01, 0x00, 0x00, 0x00
        /*0020*/ 	.byte	0x00, 0x00, 0x00, 0x00


//--------------------- .nv.info._Z5max1DPKdPKfPf --------------------------
	.section	.nv.info._Z5max1DPKdPKfPf,"",@"SHT_CUDA_INFO"
	.sectionflags	@""
	.align	4


	//----- nvinfo : EIATTR_CUDA_API_VERSION
	.align		4
        /*0000*/ 	.byte	0x04, 0x37
        /*0002*/ 	.short	(.L_27 - .L_26)
.L_26:
        /*0004*/ 	.word	0x00000082


	//----- nvinfo : EIATTR_KPARAM_INFO
	.align		4
.L_27:
        /*0008*/ 	.byte	0x04, 0x17
        /*000a*/ 	.short	(.L_29 - .L_28)
.L_28:
        /*000c*/ 	.word	0x00000000
        /*0010*/ 	.short	0x0002
        /*0012*/ 	.short	0x0010
        /*0014*/ 	.byte	0x00, 0xf5, 0x21, 0x00


	//----- nvinfo : EIATTR_KPARAM_INFO
	.align		4
.L_29:
        /*0018*/ 	.byte	0x04, 0x17
        /*001a*/ 	.short	(.L_31 - .L_30)
.L_30:
        /*001c*/ 	.word	0x00000000
        /*0020*/ 	.short	0x0001
        /*0022*/ 	.short	0x0008
        /*0024*/ 	.byte	0x00, 0xf5, 0x21, 0x00


	//----- nvinfo : EIATTR_KPARAM_INFO
	.align		4
.L_31:
        /*0028*/ 	.byte	0x04, 0x17
        /*002a*/ 	.short	(.L_33 - .L_32)
.L_32:
        /*002c*/ 	.word	0x00000000
        /*0030*/ 	.short	0x0000
        /*0032*/ 	.short	0x0000
        /*0034*/ 	.byte	0x00, 0xf5, 0x21, 0x00


	//----- nvinfo : EIATTR_SPARSE_MMA_MASK
	.align		4
.L_33:
        /*0038*/ 	.byte	0x03, 0x50
        /*003a*/ 	.short	0x0000


	//----- nvinfo : EIATTR_MAXREG_COUNT
	.align		4
        /*003c*/ 	.byte	0x03, 0x1b
        /*003e*/ 	.short	0x00ff


	//----- nvinfo : EIATTR_NUM_BARRIERS
	.align		4
        /*0040*/ 	.byte	0x02, 0x4c
        /*0042*/ 	.byte	0x01
	.zero		1


	//----- nvinfo : EIATTR_MERCURY_ISA_VERSION
	.align		4
        /*0044*/ 	.byte	0x03, 0x5f
        /*0046*/ 	.short	0x0101


	//----- nvinfo : EIATTR_VRC_CTA_INIT_COUNT
	.align		4
        /*0048*/ 	.byte	0x02, 0x4a
	.zero		1
	.zero		1


	//----- nvinfo : EIATTR_EXIT_INSTR_OFFSETS
	.align		4
        /*004c*/ 	.byte	0x04, 0x1c
        /*004e*/ 	.short	(.L_35 - .L_34)


	//   ....[0]....
.L_34:
        /*0050*/ 	.word	0x00000090


	//   ....[1]....
        /*0054*/ 	.word	0x000004f0


	//----- nvinfo : EIATTR_CBANK_PARAM_SIZE
	.align		4
.L_35:
        /*0058*/ 	.byte	0x03, 0x19
        /*005a*/ 	.short	0x0018


	//----- nvinfo : EIATTR_PARAM_CBANK
	.align		4
        /*005c*/ 	.byte	0x04, 0x0a
        /*005e*/ 	.short	(.L_37 - .L_36)
	.align		4
.L_36:
        /*0060*/ 	.word	index@(.nv.constant0._Z5max1DPKdPKfPf)
        /*0064*/ 	.short	0x0380
        /*0066*/ 	.short	0x0018


	//----- nvinfo : EIATTR_SW_WAR
	.align		4
.L_37:
        /*0068*/ 	.byte	0x04, 0x36
        /*006a*/ 	.short	(.L_39 - .L_38)
.L_38:
        /*006c*/ 	.word	0x00000008
.L_39:


//--------------------- .nv.info._Z11maxChannelsPKdPKfS2_PKiPiS5_S5_ --------------------------
	.section	.nv.info._Z11maxChannelsPKdPKfS2_PKiPiS5_S5_,"",@"SHT_CUDA_INFO"
	.sectionflags	@""
	.align	4


	//----- nvinfo : EIATTR_CUDA_API_VERSION
	.align		4
        /*0000*/ 	.byte	0x04, 0x37
        /*0002*/ 	.short	(.L_41 - .L_40)
.L_40:
        /*0004*/ 	.word	0x00000082


	//----- nvinfo : EIATTR_KPARAM_INFO
	.align		4
.L_41:
        /*0008*/ 	.byte	0x04, 0x17
        /*000a*/ 	.short	(.L_43 - .L_42)
.L_42:
        /*000c*/ 	.word	0x00000000
        /*0010*/ 	.short	0x0006
        /*0012*/ 	.short	0x0030
        /*0014*/ 	.byte	0x00, 0xf5, 0x21, 0x00


	//----- nvinfo : EIATTR_KPARAM_INFO
	.align		4
.L_43:
        /*0018*/ 	.byte	0x04, 0x17
        /*001a*/ 	.short	(.L_45 - .L_44)
.L_44:
        /*001c*/ 	.word	0x00000000
        /*0020*/ 	.short	0x0005
        /*0022*/ 	.short	0x0028
        /*0024*/ 	.byte	0x00, 0xf5, 0x21, 0x00


	//----- nvinfo : EIATTR_KPARAM_INFO
	.align		4
.L_45:
        /*0028*/ 	.byte	0x04, 0x17
        /*002a*/ 	.short	(.L_47 - .L_46)
.L_46:
        /*002c*/ 	.word	0x00000000
        /*0030*/ 	.short	0x0004
        /*0032*/ 	.short	0x0020
        /*0034*/ 	.byte	0x00, 0xf5, 0x21, 0x00


	//----- nvinfo : EIATTR_KPARAM_INFO
	.align		4
.L_47:
        /*0038*/ 	.byte	0x04, 0x17
        /*003a*/ 	.short	(.L_49 - .L_48)
.L_48:
        /*003c*/ 	.word	0x00000000
        /*0040*/ 	.short	0x0003
        /*0042*/ 	.short	0x0018
        /*0044*/ 	.byte	0x00, 0xf5, 0x21, 0x00


	//----- nvinfo : EIATTR_KPARAM_INFO
	.align		4
.L_49:
        /*0048*/ 	.byte	0x04, 0x17
        /*004a*/ 	.short	(.L_51 - .L_50)
.L_50:
        /*004c*/ 	.word	0x00000000
        /*0050*/ 	.short	0x0002
        /*0052*/ 	.short	0x0010
        /*0054*/ 	.byte	0x00, 0xf5, 0x21, 0x00


	//----- nvinfo : EIATTR_KPARAM_INFO
	.align		4
.L_51:
        /*0058*/ 	.byte	0x04, 0x17
        /*005a*/ 	.short	(.L_53 - .L_52)
.L_52:
        /*005c*/ 	.word	0x00000000
        /*0060*/ 	.short	0x0001
        /*0062*/ 	.short	0x0008
        /*0064*/ 	.byte	0x00, 0xf5, 0x21, 0x00


	//----- nvinfo : EIATTR_KPARAM_INFO
	.align		4
.L_53:
        /*0068*/ 	.byte	0x04, 0x17
        /*006a*/ 	.short	(.L_55 - .L_54)
.L_54:
        /*006c*/ 	.word	0x00000000
        /*0070*/ 	.short	0x0000
        /*0072*/ 	.short	0x0000
        /*0074*/ 	.byte	0x00, 0xf5, 0x21, 0x00


	//----- nvinfo : EIATTR_SPARSE_MMA_MASK
	.align		4
.L_55:
        /*0078*/ 	.byte	0x03, 0x50
        /*007a*/ 	.short	0x0000


	//----- nvinfo : EIATTR_MAXREG_COUNT
	.align		4
        /*007c*/ 	.byte	0x03, 0x1b
        /*007e*/ 	.short	0x00ff


	//----- nvinfo : EIATTR_MERCURY_ISA_VERSION
	.align		4
        /*0080*/ 	.byte	0x03, 0x5f
        /*0082*/ 	.short	0x0101


	//----- nvinfo : EIATTR_INT_WARP_WIDE_INSTR_OFFSETS
	.align		4
        /*0084*/ 	.byte	0x04, 0x31
        /*0086*/ 	.short	(.L_57 - .L_56)


	//   ....[0]....
.L_56:
        /*0088*/ 	.word	0x00000490


	//   ....[1]....
        /*008c*/ 	.word	0x00000540


	//----- nvinfo : EIATTR_VRC_CTA_INIT_COUNT
	.align		4
.L_57:
        /*0090*/ 	.byte	0x02, 0x4a
	.zero		1
	.zero		1


	//----- nvinfo : EIATTR_EXIT_INSTR_OFFSETS
	.align		4
        /*0094*/ 	.byte	0x04, 0x1c
        /*0096*/ 	.short	(.L_59 - .L_58)


	//   ....[0]....
.L_58:
        /*0098*/ 	.word	0x000000f0


	//   ....[1]....
        /*009c*/ 	.word	0x00000600


	//----- nvinfo : EIATTR_CRS_STACK_SIZE
	.align		4
.L_59:
        /*00a0*/ 	.byte	0x04, 0x1e
        /*00a2*/ 	.short	(.L_61 - .L_60)
.L_60:
        /*00a4*/ 	.word	0x00000000


	//----- nvinfo : EIATTR_CBANK_PARAM_SIZE
	.align		4
.L_61:
        /*00a8*/ 	.byte	0x03, 0x19
        /*00aa*/ 	.short	0x0038


	//----- nvinfo : EIATTR_PARAM_CBANK
	.align		4
        /*00ac*/ 	.byte	0x04, 0x0a
        /*00ae*/ 	.short	(.L_63 - .L_62)
	.align		4
.L_62:
        /*00b0*/ 	.word	index@(.nv.constant0._Z11maxChannelsPKdPKfS2_PKiPiS5_S5_)
        /*00b4*/ 	.short	0x0380
        /*00b6*/ 	.short	0x0038


	//----- nvinfo : EIATTR_SW_WAR
	.align		4
.L_63:
        /*00b8*/ 	.byte	0x04, 0x36
        /*00ba*/ 	.short	(.L_65 - .L_64)
.L_64:
        /*00bc*/ 	.word	0x00000008
.L_65:


//--------------------- .nv.info._Z18computeProjectionsPKdPKfPKiS4_S4_S2_Pf --------------------------
	.section	.nv.info._Z18computeProjectionsPKdPKfPKiS4_S4_S2_Pf,"",@"SHT_CUDA_INFO"
	.sectionflags	@""
	.align	4


	//----- nvinfo : EIATTR_CUDA_API_VERSION
	.align		4
        /*0000*/ 	.byte	0x04, 0x37
        /*0002*/ 	.short	(.L_67 - .L_66)
.L_66:
        /*0004*/ 	.word	0x00000082


	//----- nvinfo : EIATTR_KPARAM_INFO
	.align		4
.L_67:
        /*0008*/ 	.byte	0x04, 0x17
        /*000a*/ 	.short	(.L_69 - .L_68)
.L_68:
        /*000c*/ 	.word	0x00000000
        /*0010*/ 	.short	0x0006
        /*0012*/ 	.short	0x0030
        /*0014*/ 	.byte	0x00, 0xf5, 0x21, 0x00


	//----- nvinfo : EIATTR_KPARAM_INFO
	.align		4
.L_69:
        /*0018*/ 	.byte	0x04, 0x17
        /*001a*/ 	.short	(.L_71 - .L_70)
.L_70:
        /*001c*/ 	.word	0x00000000
        /*0020*/ 	.short	0x0005
        /*0022*/ 	.short	0x0028
        /*0024*/ 	.byte	0x00, 0xf5, 0x21, 0x00


	//----- nvinfo : EIATTR_KPARAM_INFO
	.align		4
.L_71:
        /*0028*/ 	.byte	0x04, 0x17
        /*002a*/ 	.short	(.L_73 - .L_72)
.L_72:
        /*002c*/ 	.word	0x00000000
        /*0030*/ 	.short	0x0004
        /*0032*/ 	.short	0x0020
        /*0034*/ 	.byte	0x00, 0xf5, 0x21, 0x00


	//----- nvinfo : EIATTR_KPARAM_INFO
	.align		4
.L_73:
        /*0038*/ 	.byte	0x04, 0x17
        /*003a*/ 	.short	(.L_75 - .L_74)
.L_74:
        /*003c*/ 	.word	0x00000000
        /*0040*/ 	.short	0x0003
        /*0042*/ 	.short	0x0018
        /*0044*/ 	.byte	0x00, 0xf5, 0x21, 0x00


	//----- nvinfo : EIATTR_KPARAM_INFO
	.align		4
.L_75:
        /*0048*/ 	.byte	0x04, 0x17
        /*004a*/ 	.short	(.L_77 - .L_76)
.L_76:
        /*004c*/ 	.word	0x00000000
        /*0050*/ 	.short	0x0002
        /*0052*/ 	.short	0x0010
        /*0054*/ 	.byte	0x00, 0xf5, 0x21, 0x00


	//----- nvinfo : EIATTR_KPARAM_INFO
	.align		4
.L_77:
        /*0058*/ 	.byte	0x04, 0x17
        /*005a*/ 	.short	(.L_79 - .L_78)
.L_78:
        /*005c*/ 	.word	0x00000000
        /*0060*/ 	.short	0x0001
        /*0062*/ 	.short	0x0008
        /*0064*/ 	.byte	0x00, 0xf5, 0x21, 0x00


	//----- nvinfo : EIATTR_KPARAM_INFO
	.align		4
.L_79:
        /*0068*/ 	.byte	0x04, 0x17
        /*006a*/ 	.short	(.L_81 - .L_80)
.L_80:
        /*006c*/ 	.word	0x00000000
        /*0070*/ 	.short	0x0000
        /*0072*/ 	.short	0x0000
        /*0074*/ 	.byte	0x00, 0xf5, 0x21, 0x00


	//----- nvinfo : EIATTR_SPARSE_MMA_MASK
	.align		4
.L_81:
        /*0078*/ 	.byte	0x03, 0x50
        /*007a*/ 	.short	0x0000


	//----- nvinfo : EIATTR_MAXREG_COUNT
	.align		4
        /*007c*/ 	.byte	0x03, 0x1b
        /*007e*/ 	.short	0x00ff


	//----- nvinfo : EIATTR_NUM_BARRIERS
	.align		4
        /*0080*/ 	.byte	0x02, 0x4c
        /*0082*/ 	.byte	0x01
	.zero		1


	//----- nvinfo : EIATTR_MERCURY_ISA_VERSION
	.align		4
        /*0084*/ 	.byte	0x03, 0x5f
        /*0086*/ 	.short	0x0101


	//----- nvinfo : EIATTR_VRC_CTA_INIT_COUNT
	.align		4
        /*0088*/ 	.byte	0x02, 0x4a
	.zero		1
	.zero		1


	//----- nvinfo : EIATTR_EXIT_INSTR_OFFSETS
	.align		4
        /*008c*/ 	.byte	0x04, 0x1c
        /*008e*/ 	.short	(.L_83 - .L_82)


	//   ....[0]....
.L_82:
        /*0090*/ 	.word	0x00001ad0


	//----- nvinfo : EIATTR_CRS_STACK_SIZE
	.align		4
.L_83:
        /*0094*/ 	.byte	0x04, 0x1e
        /*0096*/ 	.short	(.L_85 - .L_84)
.L_84:
        /*0098*/ 	.word	0x00000000


	//----- nvinfo : EIATTR_CBANK_PARAM_SIZE
	.align		4
.L_85:
        /*009c*/ 	.byte	0x03, 0x19
        /*009e*/ 	.short	0x0038


	//----- nvinfo : EIATTR_PARAM_CBANK
	.align		4
        /*00a0*/ 	.byte	0x04, 0x0a
        /*00a2*/ 	.short	(.L_87 - .L_86)
	.align		4
.L_86:
        /*00a4*/ 	.word	index@(.nv.constant0._Z18computeProjectionsPKdPKfPKiS4_S4_S2_Pf)
        /*00a8*/ 	.short	0x0380
        /*00aa*/ 	.short	0x0038


	//----- nvinfo : EIATTR_SW_WAR
	.align		4
.L_87:
        /*00ac*/ 	.byte	0x04, 0x36
        /*00ae*/ 	.short	(.L_89 - .L_88)
.L_88:
        /*00b0*/ 	.word	0x00000008
.L_89:


//--------------------- .nv.info._Z6Conv1DPKdPKfS2_Pf --------------------------
	.section	.nv.info._Z6Conv1DPKdPKfS2_Pf,"",@"SHT_CUDA_INFO"
	.sectionflags	@""
	.align	4


	//----- nvinfo : EIATTR_CUDA_API_VERSION
	.align		4
        /*0000*/ 	.byte	0x04, 0x37
        /*0002*/ 	.short	(.L_91 - .L_90)
.L_90:
        /*0004*/ 	.word	0x00000082


	//----- nvinfo : EIATTR_KPARAM_INFO
	.align		4
.L_91:
        /*0008*/ 	.byte	0x04, 0x17
        /*000a*/ 	.short	(.L_93 - .L_92)
.L_92:
        /*000c*/ 	.word	0x00000000
        /*0010*/ 	.short	0x0003
        /*0012*/ 	.short	0x0018
        /*0014*/ 	.byte	0x00, 0xf5, 0x21, 0x00


	//----- nvinfo : EIATTR_KPARAM_INFO
	.align		4
.L_93:
        /*0018*/ 	.byte	0x04, 0x17
        /*001a*/ 	.short	(.L_95 - .L_94)
.L_94:
        /*001c*/ 	.word	0x00000000
        /*0020*/ 	.short	0x0002
        /*0022*/ 	.short	0x0010
        /*0024*/ 	.byte	0x00, 0xf5, 0x21, 0x00


	//----- nvinfo : EIATTR_KPARAM_INFO
	.align		4
.L_95:
        /*0028*/ 	.byte	0x04, 0x17
        /*002a*/ 	.short	(.L_97 - .L_96)
.L_96:
        /*002c*/ 	.word	0x00000000
        /*0030*/ 	.short	0x0001
        /*0032*/ 	.short	0x0008
        /*0034*/ 	.byte	0x00, 0xf5, 0x21, 0x00


	//----- nvinfo : EIATTR_KPARAM_INFO
	.align		4
.L_97:
        /*0038*/ 	.byte	0x04, 0x17
        /*003a*/ 	.short	(.L_99 - .L_98)
.L_98:
        /*003c*/ 	.word	0x00000000
        /*0040*/ 	.short	0x0000
        /*0042*/ 	.short	0x0000
        /*0044*/ 	.byte	0x00, 0xf5, 0x21, 0x00


	//----- nvinfo : EIATTR_SPARSE_MMA_MASK
	.align		4
.L_99:
        /*0048*/ 	.byte	0x03, 0x50
        /*004a*/ 	.short	0x0000


	//----- nvinfo : EIATTR_MAXREG_COUNT
	.align		4
        /*004c*/ 	.byte	0x03, 0x1b
        /*004e*/ 	.short	0x00ff


	//----- nvinfo : EIATTR_NUM_BARRIERS
	.align		4
        /*0050*/ 	.byte	0x02, 0x4c
        /*0052*/ 	.byte	0x01
	.zero		1


	//----- nvinfo : EIATTR_MERCURY_ISA_VERSION
	.align		4
        /*0054*/ 	.byte	0x03, 0x5f
        /*0056*/ 	.short	0x0101


	//----- nvinfo : EIATTR_VRC_CTA_INIT_COUNT
	.align		4
        /*0058*/ 	.byte	0x02, 0x4a
	.zero		1
	.zero		1


	//----- nvinfo : EIATTR_EXIT_INSTR_OFFSETS
	.align		4
        /*005c*/ 	.byte	0x04, 0x1c
        /*005e*/ 	.short	(.L_101 - .L_100)


	//   ....[0]....
.L_100:
        /*0060*/ 	.word	0x00000190


	//   ....[1]....
        /*0064*/ 	.word	0x00000890


	//----- nvinfo : EIATTR_CRS_STACK_SIZE
	.align		4
.L_101:
        /*0068*/ 	.byte	0x04, 0x1e
        /*006a*/ 	.short	(.L_103 - .L_102)
.L_102:
        /*006c*/ 	.word	0x00000000


	//----- nvinfo : EIATTR_CBANK_PARAM_SIZE
	.align		4
.L_103:
        /*0070*/ 	.byte	0x03, 0x19
        /*0072*/ 	.short	0x0020


	//----- nvinfo : EIATTR_PARAM_CBANK
	.align		4
        /*0074*/ 	.byte	0x04, 0x0a
        /*0076*/ 	.short	(.L_105 - .L_104)
	.align		4
.L_104:
        /*0078*/ 	.word	index@(.nv.constant0._Z6Conv1DPKdPKfS2_Pf)
        /*007c*/ 	.short	0x0380
        /*007e*/ 	.short	0x0020


	//----- nvinfo : EIATTR_SW_WAR
	.align		4
.L_105:
        /*0080*/ 	.byte	0x04, 0x36
        /*0082*/ 	.short	(.L_107 - .L_106)
.L_106:
        /*0084*/ 	.word	0x00000008
.L_107:


//--------------------- .nv.callgraph             --------------------------
	.section	.nv.callgraph,"",@"SHT_CUDA_CALLGRAPH"
	.align	4
	.sectionentsize	8
	.align		4
        /*0000*/ 	.word	0x00000000
	.align		4
        /*0004*/ 	.word	0xffffffff
	.align		4
        /*0008*/ 	.word	0x00000000
	.align		4
        /*000c*/ 	.word	0xfffffffe
	.align		4
        /*0010*/ 	.word	0x00000000
	.align		4
        /*0014*/ 	.word	0xfffffffd
	.align		4
        /*0018*/ 	.word	0x00000000
	.align		4
        /*001c*/ 	.word	0xfffffffc


//--------------------- .text._Z5max1DPKdPKfPf    --------------------------
	.section	.text._Z5max1DPKdPKfPf,"ax",@progbits
	.align	128
        .global         _Z5max1DPKdPKfPf
        .type           _Z5max1DPKdPKfPf,@function
        .size           _Z5max1DPKdPKfPf,(.L_x_44 - _Z5max1DPKdPKfPf)
        .other          _Z5max1DPKdPKfPf,@"STO_CUDA_ENTRY STV_DEFAULT"
_Z5max1DPKdPKfPf:
.text._Z5max1DPKdPKfPf:
[----:B------:R-:W-:Y:S08]  /*0000*/  LDC R1, c[0x0][0x37c] ;  /* 0x0000df00ff017b82 */ /* 0x000ff00000000800 */
[----:B------:R-:W0:Y:S01]  /*0010*/  LDC.64 R2, c[0x0][0x380] ;  /* 0x0000e000ff027b82 */ /* 0x000e220000000a00 */
[----:B------:R-:W0:Y:S02]  /*0020*/  LDCU.64 UR6, c[0x0][0x358] ;  /* 0x00006b00ff0677ac */ /* 0x000e240008000a00 */
[----:B0-----:R-:W2:Y:S04]  /*0030*/  LDG.E.64 R4, desc[UR6][R2.64] ;  /* 0x0000000602047981 */ /* 0x001ea8000c1e1b00 */
[----:B------:R-:W3:Y:S01]  /*0040*/  LDG.E.64 R8, desc[UR6][R2.64+0x18] ;  /* 0x0000180602087981 */ /* 0x000ee2000c1e1b00 */
[----:B--2---:R-:W-:Y:S08]  /*0050*/  F2I.F64.TRUNC R4, R4 ;  /* 0x0000000400047311 */ /* 0x004ff0000030d100 */
[----:B---3--:R-:W0:Y:S02]  /*0060*/  F2I.F64.TRUNC R0, R8 ;  /* 0x0000000800007311 */ /* 0x008e24000030d100 */
[----:B0-----:R-:W-:-:S04]  /*0070*/  IADD3 R6, PT, PT, R4, -0x400, -R0 ;  /* 0xfffffc0004067810 */ /* 0x001fc80007ffe800 */
[----:B------:R-:W-:-:S13]  /*0080*/  ISETP.GE.AND P0, PT, R6, RZ, PT ;  /* 0x000000ff0600720c */ /* 0x000fda0003f06270 */
[----:B------:R-:W-:Y:S05]  /*0090*/  @!P0 EXIT ;  /* 0x000000000000894d */ /* 0x000fea0003800000 */
[----:B------:R-:W2:Y:S01]  /*00a0*/  LDG.E.64 R2, desc[UR6][R2.64+0x28] ;  /* 0x0000280602027981 */ /* 0x000ea2000c1e1b00 */
[----:B------:R-:W0:Y:S01]  /*00b0*/  S2UR UR5, SR_CgaCtaId ;  /* 0x00000000000579c3 */ /* 0x000e220000008800 */
[----:B------:R-:W-:Y:S01]  /*00c0*/  UMOV UR4, 0x400 ;  /* 0x0000040000047882 */ /* 0x000fe20000000000 */
[C---:B------:R-:W-:Y:S01]  /*00d0*/  LOP3.LUT R8, R0.reuse, 0x7ffffffc, RZ, 0xc0, !PT ;  /* 0x7ffffffc00087812 */ /* 0x040fe200078ec0ff */
[----:B------:R-:W1:Y:S01]  /*00e0*/  S2R R7, SR_TID.X ;  /* 0x0000000000077919 */ /* 0x000e620000002100 */
[----:B------:R-:W-:-:S03]  /*00f0*/  LOP3.LUT R14, R0, 0x3, RZ, 0xc0, !PT ;  /* 0x00000003000e7812 */ /* 0x000fc600078ec0ff */
[----:B------:R-:W-:Y:S01]  /*0100*/  IMAD.MOV R13, RZ, RZ, -R8 ;  /* 0x000000ffff0d7224 */ /* 0x000fe200078e0a08 */
[----:B------:R-:W3:Y:S01]  /*0110*/  S2UR UR8, SR_CTAID.X ;  /* 0x00000000000879c3 */ /* 0x000ee20000002500 */
[----:B0-----:R-:W-:-:S06]  /*0120*/  ULEA UR4, UR5, UR4, 0x18 ;  /* 0x0000000405047291 */ /* 0x001fcc000f8ec0ff */
[----:B-1----:R-:W-:Y:S01]  /*0130*/  LEA R15, R7, UR4, 0x2 ;  /* 0x00000004070f7c11 */ /* 0x002fe2000f8e10ff */
[----:B---3--:R-:W-:Y:S01]  /*0140*/  IMAD R17, R4, UR8, R7 ;  /* 0x0000000804117c24 */ /* 0x008fe2000f8e0207 */
[----:B------:R-:W-:-:S03]  /*0150*/  UMOV UR4, URZ ;  /* 0x000000ff00047c82 */ /* 0x000fc60008000000 */
[C---:B------:R-:W-:Y:S02]  /*0160*/  IMAD.IADD R12, R0.reuse, 0x1, R17 ;  /* 0x00000001000c7824 */ /* 0x040fe400078e0211 */
[----:B------:R-:W-:Y:S02]  /*0170*/  IMAD R11, R0, 0x4, R15 ;  /* 0x00000004000b7824 */ /* 0x000fe400078e020f */
[----:B------:R-:W-:Y:S01]  /*0180*/  VIADD R10, R15, 0x8 ;  /* 0x000000080f0a7836 */ /* 0x000fe20000000000 */
[----:B--2---:R0:W1:Y:S06]  /*0190*/  F2F.F32.F64 R9, R2 ;  /* 0x0000000200097310 */ /* 0x00406c0000301000 */
.L_x_3:
[----:B------:R-:W2:Y:S01]  /*01a0*/  LDC.64 R4, c[0x0][0x388] ;  /* 0x0000e200ff047b82 */ /* 0x000ea20000000a00 */
[----:B------:R-:W-:Y:S01]  /*01b0*/  ISETP.GE.AND P0, PT, R7, R0, PT ;  /* 0x000000000700720c */ /* 0x000fe20003f06270 */
[----:B------:R-:W-:-:S12]  /*01c0*/  VIADD R19, R12, UR4 ;  /* 0x000000040c137c36 */ /* 0x000fd80008000000 */
[----:B0-----:R-:W-:-:S04]  /*01d0*/  @!P0 VIADD R3, R17, UR4 ;  /* 0x0000000411038c36 */ /* 0x001fc80008000000 */
[----:B--2---:R-:W-:-:S04]  /*01e0*/  @!P0 IMAD.WIDE R2, R3, 0x4, R4 ;  /* 0x0000000403028825 */ /* 0x004fc800078e0204 */
[----:B------:R-:W-:Y:S02]  /*01f0*/  IMAD.WIDE R4, R19, 0x4, R4 ;  /* 0x0000000413047825 */ /* 0x000fe400078e0204 */
[----:B------:R-:W2:Y:S04]  /*0200*/  @!P0 LDG.E R2, desc[UR6][R2.64] ;  /* 0x0000000602028981 */ /* 0x000ea8000c1e1900 */
[----:B------:R-:W3:Y:S01]  /*0210*/  LDG.E R4, desc[UR6][R4.64] ;  /* 0x0000000604047981 */ /* 0x000ee2000c1e1900 */
[----:B------:R-:W-:-:S03]  /*0220*/  IMAD.MOV.U32 R16, RZ, RZ, RZ ;  /* 0x000000ffff107224 */ /* 0x000fc600078e00ff */
[----:B--2---:R0:W-:Y:S01]  /*0230*/  @!P0 STS [R15], R2 ;  /* 0x000000020f008388 */ /* 0x0041e20000000800 */
[----:B------:R-:W-:-:S03]  /*0240*/  ISETP.GE.AND P0, PT, R0, 0x1, PT ;  /* 0x000000010000780c */ /* 0x000fc60003f06270 */
[----:B---3--:R0:W-:Y:S01]  /*0250*/  STS [R11], R4 ;  /* 0x000000040b007388 */ /* 0x0081e20000000800 */
[----:B------:R-:W-:Y:S09]  /*0260*/  BAR.SYNC.DEFER_BLOCKING 0x0 ;  /* 0x0000000000007b1d */ /* 0x000ff20000010000 */
[----:B0-----:R-:W-:Y:S05]  /*0270*/  @!P0 BRA `(.L_x_0) ;  /* 0x0000000000788947 */ /* 0x001fea0003800000 */
[----:B------:R-:W-:Y:S01]  /*0280*/  ISETP.GE.U32.AND P0, PT, R0, 0x4, PT ;  /* 0x000000040000780c */ /* 0x000fe20003f06070 */
[----:B------:R-:W-:Y:S02]  /*0290*/  HFMA2 R2, -RZ, RZ, 0, 0 ;  /* 0x00000000ff027431 */ /* 0x000fe400000001ff */
[----:B------:R-:W-:-:S10]  /*02a0*/  IMAD.MOV.U32 R16, RZ, RZ, RZ ;  /* 0x000000ffff107224 */ /* 0x000fd400078e00ff */
[----:B------:R-:W-:Y:S05]  /*02b0*/  @!P0 BRA `(.L_x_1) ;  /* 0x0000000000388947 */ /* 0x000fea0003800000 */
[----:B------:R-:W-:Y:S02]  /*02c0*/  IMAD.MOV.U32 R16, RZ, RZ, RZ ;  /* 0x000000ffff107224 */ /* 0x000fe400078e00ff */
[----:B------:R-:W-:Y:S02]  /*02d0*/  IMAD.MOV.U32 R2, RZ, RZ, R13 ;  /* 0x000000ffff027224 */ /* 0x000fe400078e000d */
[----:B------:R-:W-:-:S07]  /*02e0*/  IMAD.MOV.U32 R3, RZ, RZ, R10 ;  /* 0x000000ffff037224 */ /* 0x000fce00078e000a */
.L_x_2:
[----:B------:R-:W-:Y:S01]  /*02f0*/  LDS R5, [R3+-0x8] ;  /* 0xfffff80003057984 */ /* 0x000fe20000000800 */
[----:B------:R-:W-:-:S03]  /*0300*/  VIADD R2, R2, 0x4 ;  /* 0x0000000402027836 */ /* 0x000fc60000000000 */
[----:B------:R-:W0:Y:S02]  /*0310*/  LDS R4, [R3+-0x4] ;  /* 0xfffffc0003047984 */ /* 0x000e240000000800 */
[----:B------:R-:W-:Y:S02]  /*0320*/  ISETP.NE.AND P0, PT, R2, RZ, PT ;  /* 0x000000ff0200720c */ /* 0x000fe40003f05270 */
[----:B------:R-:W-:Y:S04]  /*0330*/  LDS R19, [R3] ;  /* 0x0000000003137984 */ /* 0x000fe80000000800 */
[----:B------:R2:W3:Y:S02]  /*0340*/  LDS R18, [R3+0x4] ;  /* 0x0000040003127984 */ /* 0x0004e40000000800 */
[----:B--2---:R-:W-:-:S02]  /*0350*/  IADD3 R3, PT, PT, R3, 0x10, RZ ;  /* 0x0000001003037810 */ /* 0x004fc40007ffe0ff */
[----:B0-----:R-:W-:-:S04]  /*0360*/  FMNMX3 R4, R16, R5, R4, !PT ;  /* 0x0000000510047276 */ /* 0x001fc80007800004 */
[----:B---3--:R-:W-:Y:S01]  /*0370*/  FMNMX3 R16, R4, R19, R18, !PT ;  /* 0x0000001304107276 */ /* 0x008fe20007800012 */
[----:B------:R-:W-:Y:S06]  /*0380*/  @P0 BRA `(.L_x_2) ;  /* 0xfffffffc00d80947 */ /* 0x000fec000383ffff */
[----:B------:R-:W-:-:S07]  /*0390*/  IMAD.MOV.U32 R2, RZ, RZ, R8 ;  /* 0x000000ffff027224 */ /* 0x000fce00078e0008 */
.L_x_1:
[----:B------:R-:W-:-:S13]  /*03a0*/  ISETP.NE.AND P0, PT, R14, RZ, PT ;  /* 0x000000ff0e00720c */ /* 0x000fda0003f05270 */
[----:B------:R-:W-:Y:S05]  /*03b0*/  @!P0 BRA `(.L_x_0) ;  /* 0x0000000000288947 */ /* 0x000fea0003800000 */
[----:B------:R-:W-:Y:S01]  /*03c0*/  IMAD R2, R2, 0x4, R15 ;  /* 0x0000000402027824 */ /* 0x000fe200078e020f */
[----:B------:R-:W-:-:S04]  /*03d0*/  ISETP.NE.AND P0, PT, R14, 0x1, PT ;  /* 0x000000010e00780c */ /* 0x000fc80003f05270 */
[----:B------:R-:W0:Y:S02]  /*03e0*/  LDS R3, [R2] ;  /* 0x0000000002037984 */ /* 0x000e240000000800 */
[----:B0-----:R-:W-:-:S07]  /*03f0*/  FMNMX R16, R16, R3, !PT ;  /* 0x0000000310107209 */ /* 0x001fce0007800000 */
[----:B------:R-:W-:Y:S05]  /*0400*/  @!P0 BRA `(.L_x_0) ;  /* 0x0000000000148947 */ /* 0x000fea0003800000 */
[----:B------:R-:W-:Y:S01]  /*0410*/  ISETP.NE.AND P0, PT, R14, 0x2, PT ;  /* 0x000000020e00780c */ /* 0x000fe20003f05270 */
[----:B------:R-:W0:-:S12]  /*0420*/  LDS R3, [R2+0x4] ;  /* 0x0000040002037984 */ /* 0x000e180000000800 */
[----:B------:R-:W2:Y:S01]  /*0430*/  @P0 LDS R5, [R2+0x8] ;  /* 0x0000080002050984 */ /* 0x000ea20000000800 */
[----:B0-----:R-:W-:-:S04]  /*0440*/  FMNMX R16, R16, R3, !PT ;  /* 0x0000000310107209 */ /* 0x001fc80007800000 */
[----:B--2---:R-:W-:-:S07]  /*0450*/  @P0 FMNMX R16, R16, R5, !PT ;  /* 0x0000000510100209 */ /* 0x004fce0007800000 */
.L_x_0:
[----:B-1----:R-:W-:-:S13]  /*0460*/  FSETP.GT.AND P0, PT, R16, R9, PT ;  /* 0x000000091000720b */ /* 0x002fda0003f04000 */
[----:B------:R-:W0:Y:S01]  /*0470*/  @P0 LDC.64 R2, c[0x0][0x390] ;  /* 0x0000e400ff020b82 */ /* 0x000e220000000a00 */
[----:B------:R-:W-:Y:S01]  /*0480*/  @P0 VIADD R5, R17, UR4 ;  /* 0x0000000411050c36 */ /* 0x000fe20008000000 */
[----:B------:R-:W-:-:S03]  /*0490*/  UIADD3 UR4, UPT, UPT, UR4, 0x400, URZ ;  /* 0x0000040004047890 */ /* 0x000fc6000fffe0ff */
[----:B0-----:R-:W-:-:S05]  /*04a0*/  @P0 IMAD.WIDE R2, R5, 0x4, R2 ;  /* 0x0000000405020825 */ /* 0x001fca00078e0202 */
[----:B------:R2:W-:Y:S01]  /*04b0*/  @P0 STG.E desc[UR6][R2.64], R16 ;  /* 0x0000001002000986 */ /* 0x0005e2000c101906 */
[----:B------:R-:W-:Y:S01]  /*04c0*/  BAR.SYNC.DEFER_BLOCKING 0x0 ;  /* 0x0000000000007b1d */ /* 0x000fe20000010000 */
[----:B------:R-:W-:-:S13]  /*04d0*/  ISETP.LT.AND P0, PT, R6, UR4, PT ;  /* 0x0000000406007c0c */ /* 0x000fda000bf01270 */
[----:B--2---:R-:W-:Y:S05]  /*04e0*/  @!P0 BRA `(.L_x_3) ;  /* 0xfffffffc002c8947 */ /* 0x004fea000383ffff */
[----:B------:R-:W-:Y:S05]  /*04f0*/  EXIT ;  /* 0x000000000000794d */ /* 0x000fea0003800000 */
.L_x_4:
[----:B------:R-:W-:-:S00]  /*0500*/  BRA `(.L_x_4) ;  /* 0xfffffffc00fc7947 */ /* 0x000fc0000383ffff */
[----:B------:R-:W-:-:S00]  /*0510*/  NOP ;  /* 0x0000000000007918 */ /* 0x000fc00000000000 */
        /* <DEDUP_REMOVED lines=14> */
.L_x_44:


//--------------------- .text._Z11maxChannelsPKdPKfS2_PKiPiS5_S5_ --------------------------
	.section	.text._Z11maxChannelsPKdPKfS2_PKiPiS5_S5_,"ax",@progbits
	.align	128
        .global         _Z11maxChannelsPKdPKfS2_PKiPiS5_S5_
        .type           _Z11maxChannelsPKdPKfS2_PKiPiS5_S5_,@function
        .size           _Z11maxChannelsPKdPKfS2_PKiPiS5_S5_,(.L_x_45 - _Z11maxChannelsPKdPKfS2_PKiPiS5_S5_)
        .other          _Z11maxChannelsPKdPKfS2_PKiPiS5_S5_,@"STO_CUDA_ENTRY STV_DEFAULT"
_Z11maxChannelsPKdPKfS2_PKiPiS5_S5_:
.text._Z11maxChannelsPKdPKfS2_PKiPiS5_S5_:
[----:B------:R-:W-:Y:S08]  /*0000*/  LDC R1, c[0x0][0x37c] ;  /* 0x0000df00ff017b82 */ /* 0x000ff00000000800 */
[----:B------:R-:W0:Y:S01]  /*0010*/  LDC.64 R2, c[0x0][0x380] ;  /* 0x0000e000ff027b82 */ /* 0x000e220000000a00 */
[----:B------:R-:W0:Y:S02]  /*0020*/  LDCU.64 UR4, c[0x0][0x358] ;  /* 0x00006b00ff0477ac */ /* 0x000e240008000a00 */
[----:B0-----:R-:W2:Y:S04]  /*0030*/  LDG.E.64 R4, desc[UR4][R2.64] ;  /* 0x0000000402047981 */ /* 0x001ea8000c1e1b00 */
[----:B------:R-:W3:Y:S04]  /*0040*/  LDG.E.64 R6, desc[UR4][R2.64+0x18] ;  /* 0x0000180402067981 */ /* 0x000ee8000c1e1b00 */
[----:B------:R-:W4:Y:S01]  /*0050*/  LDG.E.64 R10, desc[UR4][R2.64+0x20] ;  /* 0x00002004020a7981 */ /* 0x000f22000c1e1b00 */
[----:B------:R-:W0:Y:S01]  /*0060*/  S2UR UR6, SR_CTAID.X ;  /* 0x00000000000679c3 */ /* 0x000e220000002500 */
[----:B------:R-:W0:Y:S07]  /*0070*/  S2R R13, SR_TID.X ;  /* 0x00000000000d7919 */ /* 0x000e2e0000002100 */
[----:B------:R-:W0:Y:S02]  /*0080*/  LDC R14, c[0x0][0x360] ;  /* 0x0000d800ff0e7b82 */ /* 0x000e240000000800 */
[----:B0-----:R-:W-:Y:S01]  /*0090*/  IMAD R13, R14, UR6, R13 ;  /* 0x000000060e0d7c24 */ /* 0x001fe2000f8e020d */
[----:B--2---:R-:W-:Y:S08]  /*00a0*/  F2I.F64.TRUNC R0, R4 ;  /* 0x0000000400007311 */ /* 0x004ff0000030d100 */
[----:B---3--:R-:W-:Y:S08]  /*00b0*/  F2I.F64.TRUNC R7, R6 ;  /* 0x0000000600077311 */ /* 0x008ff0000030d100 */
[----:B----4-:R-:W0:Y:S02]  /*00c0*/  F2I.F64.TRUNC R12, R10 ;  /* 0x0000000a000c7311 */ /* 0x010e24000030d100 */
[----:B0-----:R-:W-:-:S04]  /*00d0*/  IADD3 R8, PT, PT, R0, -R7, -R12 ;  /* 0x8000000700087210 */ /* 0x001fc80007ffe80c */
[----:B------:R-:W-:-:S13]  /*00e0*/  ISETP.GE.AND P0, PT, R13, R8, PT ;  /* 0x000000080d00720c */ /* 0x000fda0003f06270 */
[----:B------:R-:W-:Y:S05]  /*00f0*/  @P0 EXIT ;  /* 0x000000000000094d */ /* 0x000fea0003800000 */
[----:B------:R-:W2:Y:S04]  /*0100*/  LDG.E.64 R6, desc[UR4][R2.64+0x10] ;  /* 0x0000100402067981 */ /* 0x000ea8000c1e1b00 */
[----:B------:R-:W3:Y:S04]  /*0110*/  LDG.E.64 R4, desc[UR4][R2.64+0x8] ;  /* 0x0000080402047981 */ /* 0x000ee8000c1e1b00 */
[----:B------:R-:W4:Y:S01]  /*0120*/  LDG.E.64 R16, desc[UR4][R2.64+0x28] ;  /* 0x0000280402107981 */ /* 0x000f22000c1e1b00 */
[----:B------:R-:W0:Y:S01]  /*0130*/  LDCU UR6, c[0x0][0x370] ;  /* 0x00006e00ff0677ac */ /* 0x000e220008000800 */
[----:B------:R-:W-:-:S02]  /*0140*/  VIADD R12, R12, 0xffffffff ;  /* 0xffffffff0c0c7836 */ /* 0x000fc40000000000 */
[----:B0-----:R-:W-:Y:S01]  /*0150*/  IMAD R14, R14, UR6, RZ ;  /* 0x000000060e0e7c24 */ /* 0x001fe2000f8e02ff */
[----:B--2---:R-:W0:Y:S08]  /*0160*/  F2I.F64.TRUNC R10, R6 ;  /* 0x00000006000a7311 */ /* 0x004e30000030d100 */
[----:B---3--:R1:W2:Y:S08]  /*0170*/  F2I.F64.TRUNC R9, R4 ;  /* 0x0000000400097311 */ /* 0x0082b0000030d100 */
[----:B----4-:R1:W3:Y:S01]  /*0180*/  F2F.F32.F64 R11, R16 ;  /* 0x00000010000b7310 */ /* 0x0102e20000301000 */
[----:B0-----:R-:W-:-:S07]  /*0190*/  IADD3 R15, PT, PT, -R10, RZ, RZ ;  /* 0x000000ff0a0f7210 */ /* 0x001fce0007ffe1ff */
.L_x_11:
[----:B--2---:R-:W-:-:S13]  /*01a0*/  ISETP.GE.AND P0, PT, R9, 0x1, PT ;  /* 0x000000010900780c */ /* 0x004fda0003f06270 */
[----:B0-----:R-:W-:Y:S05]  /*01b0*/  @!P0 BRA `(.L_x_5) ;  /* 0x0000000400048947 */ /* 0x001fea0003800000 */
[----:B-1----:R-:W-:-:S07]  /*01c0*/  IMAD.MOV.U32 R16, RZ, RZ, RZ ;  /* 0x000000ffff107224 */ /* 0x002fce00078e00ff */
.L_x_10:
[----:B01----:R-:W0:Y:S01]  /*01d0*/  LDC.64 R4, c[0x0][0x398] ;  /* 0x0000e600ff047b82 */ /* 0x003e220000000a00 */
[----:B------:R-:W-:-:S07]  /*01e0*/  IMAD R21, R10, R16, RZ ;  /* 0x000000100a157224 */ /* 0x000fce00078e02ff */
[----:B------:R-:W1:Y:S01]  /*01f0*/  LDC.64 R2, c[0x0][0x390] ;  /* 0x0000e400ff027b82 */ /* 0x000e620000000a00 */
[----:B0-----:R-:W-:-:S05]  /*0200*/  IMAD.WIDE R6, R21, 0x4, R4 ;  /* 0x0000000415067825 */ /* 0x001fca00078e0204 */
[----:B------:R-:W2:Y:S01]  /*0210*/  LDG.E R17, desc[UR4][R6.64] ;  /* 0x0000000406117981 */ /* 0x000ea2000c1e1900 */
[----:B------:R-:W-:Y:S01]  /*0220*/  ISETP.GE.AND P1, PT, R10, 0x2, PT ;  /* 0x000000020a00780c */ /* 0x000fe20003f26270 */
[----:B--2---:R-:W-:-:S04]  /*0230*/  IMAD R19, R0, R17, R13 ;  /* 0x0000001100137224 */ /* 0x004fc800078e020d */
[----:B-1----:R-:W-:-:S05]  /*0240*/  IMAD.WIDE R2, R19, 0x4, R2 ;  /* 0x0000000413027825 */ /* 0x002fca00078e0202 */
[----:B------:R0:W5:Y:S01]  /*0250*/  LDG.E R18, desc[UR4][R2.64] ;  /* 0x0000000402127981 */ /* 0x000162000c1e1900 */
[----:B------:R-:W-:Y:S01]  /*0260*/  IADD3 R16, PT, PT, R16, 0x1, RZ ;  /* 0x0000000110107810 */ /* 0x000fe20007ffe0ff */
[----:B------:R-:W-:Y:S03]  /*0270*/  BSSY.RECONVERGENT B0, `(.L_x_6) ;  /* 0x0000034000007945 */ /* 0x000fe60003800200 */
[----:B------:R-:W-:Y:S01]  /*0280*/  ISETP.NE.AND P0, PT, R16, R9, PT ;  /* 0x000000091000720c */ /* 0x000fe20003f05270 */
[----:B------:R-:W-:-:S12]  /*0290*/  @!P1 BRA `(.L_x_7) ;  /* 0x0000000000449947 */ /* 0x000fd80003800000 */
[----:B0-----:R-:W0:Y:S01]  /*02a0*/  LDC.64 R2, c[0x0][0x390] ;  /* 0x0000e400ff027b82 */ /* 0x001e220000000a00 */
[----:B------:R-:W-:Y:S02]  /*02b0*/  VIADD R7, R21, 0x1 ;  /* 0x0000000115077836 */ /* 0x000fe40000000000 */
[----:B------:R-:W-:Y:S02]  /*02c0*/  IMAD.MOV.U32 R20, RZ, RZ, R15 ;  /* 0x000000ffff147224 */ /* 0x000fe400078e000f */
[----:B------:R-:W-:-:S03]  /*02d0*/  IMAD.WIDE.U32 R4, R7, 0x4, R4 ;  /* 0x0000000407047825 */ /* 0x000fc600078e0004 */
[----:B------:R-:W-:-:S07]  /*02e0*/  MOV R21, R4 ;  /* 0x0000000400157202 */ /* 0x000fce0000000f00 */
.L_x_9:
[----:B------:R-:W-:-:S06]  /*02f0*/  MOV R4, R21 ;  /* 0x0000001500047202 */ /* 0x000fcc0000000f00 */
[----:B------:R-:W2:Y:S02]  /*0300*/  LDG.E R4, desc[UR4][R4.64] ;  /* 0x0000000404047981 */ /* 0x000ea4000c1e1900 */
[----:B--2---:R-:W-:-:S04]  /*0310*/  IMAD R7, R0, R4, R13 ;  /* 0x0000000400077224 */ /* 0x004fc800078e020d */
[----:B0-----:R-:W-:-:S06]  /*0320*/  IMAD.WIDE R6, R7, 0x4, R2 ;  /* 0x0000000407067825 */ /* 0x001fcc00078e0202 */
[----:B------:R-:W2:Y:S02]  /*0330*/  LDG.E R7, desc[UR4][R6.64] ;  /* 0x0000000406077981 */ /* 0x000ea4000c1e1900 */
[----:B--2--5:R-:W-:-:S13]  /*0340*/  FSETP.GT.AND P1, PT, R7, R18, PT ;  /* 0x000000120700720b */ /* 0x024fda0003f24000 */
[----:B------:R-:W-:Y:S05]  /*0350*/  @P1 BRA `(.L_x_8) ;  /* 0x0000000000941947 */ /* 0x000fea0003800000 */
[----:B------:R-:W-:Y:S01]  /*0360*/  VIADD R20, R20, 0x1 ;  /* 0x0000000114147836 */ /* 0x000fe20000000000 */
[----:B------:R-:W-:-:S04]  /*0370*/  IADD3 R21, P2, PT, R21, 0x4, RZ ;  /* 0x0000000415157810 */ /* 0x000fc80007f5e0ff */
[----:B------:R-:W-:Y:S02]  /*0380*/  ISETP.NE.AND P1, PT, R20, -0x1, PT ;  /* 0xffffffff1400780c */ /* 0x000fe40003f25270 */
[----:B------:R-:W-:-:S11]  /*0390*/  IADD3.X R5, PT, PT, RZ, R5, RZ, P2, !PT ;  /* 0x00000005ff057210 */ /* 0x000fd600017fe4ff */
[----:B------:R-:W-:Y:S05]  /*03a0*/  @P1 BRA `(.L_x_9) ;  /* 0xfffffffc00d01947 */ /* 0x000fea000383ffff */
.L_x_7:
[----:B---3-5:R-:W-:-:S13]  /*03b0*/  FSETP.GT.AND P1, PT, R18, R11, PT ;  /* 0x0000000b1200720b */ /* 0x028fda0003f24000 */
[----:B------:R-:W-:Y:S05]  /*03c0*/  @!P1 BRA `(.L_x_8) ;  /* 0x0000000000789947 */ /* 0x000fea0003800000 */
[----:B0-----:R-:W0:Y:S01]  /*03d0*/  LDC.64 R2, c[0x0][0x388] ;  /* 0x0000e200ff027b82 */ /* 0x001e220000000a00 */
[----:B------:R-:W-:-:S04]  /*03e0*/  IMAD.IADD R19, R12, 0x1, R19 ;  /* 0x000000010c137824 */ /* 0x000fc800078e0213 */
[----:B0-----:R-:W-:-:S06]  /*03f0*/  IMAD.WIDE R2, R19, 0x4, R2 ;  /* 0x0000000413027825 */ /* 0x001fcc00078e0202 */
[----:B------:R-:W2:Y:S01]  /*0400*/  LDG.E R2, desc[UR4][R2.64] ;  /* 0x0000000402027981 */ /* 0x000ea2000c1e1900 */
[----:B------:R-:W0:Y:S01]  /*0410*/  F2F.F64.F32 R18, R18 ;  /* 0x0000001200127310 */ /* 0x000e220000201800 */
[----:B------:R-:W-:Y:S01]  /*0420*/  UMOV UR6, 0xa0b5ed8d ;  /* 0xa0b5ed8d00067882 */ /* 0x000fe20000000000 */
[----:B------:R-:W-:Y:S02]  /*0430*/  UMOV UR7, 0x3eb0c6f7 ;  /* 0x3eb0c6f700077882 */ /* 0x000fe40000000000 */
[----:B0-----:R-:W-:-:S04]  /*0440*/  DADD R6, R18, -UR6 ;  /* 0x8000000612067e29 */ /* 0x001fc80008000000 */
[----:B--2---:R-:W0:Y:S04]  /*0450*/  F2F.F64.F32 R4, R2 ;  /* 0x0000000200047310 */ /* 0x004e280000201800 */
[----:B0-----:R-:W-:-:S14]  /*0460*/  DSETP.GEU.AND P1, PT, R6, R4, PT ;  /* 0x000000040600722a */ /* 0x001fdc0003f2e000 */
[----:B------:R-:W-:Y:S05]  /*0470*/  @P1 BRA `(.L_x_8) ;  /* 0x00000000004c1947 */ /* 0x000fea0003800000 */
[----:B------:R-:W0:Y:S01]  /*0480*/  S2R R3, SR_LANEID ;  /* 0x0000000000037919 */ /* 0x000e220000000000 */
[----:B------:R-:W-:Y:S01]  /*0490*/  VOTEU.ANY UR6, UPT, PT ;  /* 0x0000000000067886 */ /* 0x000fe200038e0100 */
[----:B------:R-:W1:Y:S01]  /*04a0*/  LDC.64 R6, c[0x0][0x3b0] ;  /* 0x0000ec00ff067b82 */ /* 0x000e620000000a00 */
[----:B------:R-:W0:Y:S01]  /*04b0*/  FLO.U32 R18, UR6 ;  /* 0x0000000600127d00 */ /* 0x000e2200080e0000 */
[----:B------:R-:W2:Y:S06]  /*04c0*/  S2R R2, SR_LTMASK ;  /* 0x0000000000027919 */ /* 0x000eac0000003900 */
[----:B------:R-:W3:Y:S01]  /*04d0*/  LDC.64 R4, c[0x0][0x3a0] ;  /* 0x0000e800ff047b82 */ /* 0x000ee20000000a00 */
[----:B------:R-:W1:Y:S01]  /*04e0*/  POPC R21, UR6 ;  /* 0x0000000600157d09 */ /* 0x000e620008000000 */
[----:B0-----:R-:W-:-:S13]  /*04f0*/  ISETP.EQ.U32.AND P1, PT, R18, R3, PT ;  /* 0x000000031200720c */ /* 0x001fda0003f22070 */
[----:B-1----:R-:W4:Y:S01]  /*0500*/  @P1 ATOMG.E.ADD.STRONG.GPU PT, R7, desc[UR4][R6.64], R21 ;  /* 0x80000015060719a8 */ /* 0x002f2200081ef104 */
[----:B--2---:R-:W-:Y:S02]  /*0510*/  LOP3.LUT R20, R2, UR6, RZ, 0xc0, !PT ;  /* 0x0000000602147c12 */ /* 0x004fe4000f8ec0ff */
[----:B------:R-:W0:Y:S04]  /*0520*/  LDC.64 R2, c[0x0][0x3a8] ;  /* 0x0000ea00ff027b82 */ /* 0x000e280000000a00 */
[----:B------:R-:W1:Y:S01]  /*0530*/  POPC R20, R20 ;  /* 0x0000001400147309 */ /* 0x000e620000000000 */
[----:B----4-:R-:W1:Y:S02]  /*0540*/  SHFL.IDX PT, R19, R7, R18, 0x1f ;  /* 0x00001f1207137589 */ /* 0x010e6400000e0000 */
[----:B-1----:R-:W-:-:S04]  /*0550*/  IADD3 R19, PT, PT, R19, R20, RZ ;  /* 0x0000001413137210 */ /* 0x002fc80007ffe0ff */
[----:B------:R-:W-:-:S13]  /*0560*/  ISETP.GT.AND P1, PT, R19, 0x270f, PT ;  /* 0x0000270f1300780c */ /* 0x000fda0003f24270 */
[----:B---3--:R-:W-:-:S04]  /*0570*/  @!P1 IMAD.WIDE R4, R19, 0x4, R4 ;  /* 0x0000000413049825 */ /* 0x008fc800078e0204 */
[----:B0-----:R-:W-:Y:S01]  /*0580*/  @!P1 IMAD.WIDE R2, R19, 0x4, R2 ;  /* 0x0000000413029825 */ /* 0x001fe200078e0202 */
[----:B------:R1:W-:Y:S04]  /*0590*/  @!P1 STG.E desc[UR4][R4.64], R13 ;  /* 0x0000000d04009986 */ /* 0x0003e8000c101904 */
[----:B------:R1:W-:Y:S02]  /*05a0*/  @!P1 STG.E desc[UR4][R2.64], R17 ;  /* 0x0000001102009986 */ /* 0x0003e4000c101904 */
.L_x_8:
[----:B------:R-:W-:Y:S05]  /*05b0*/  BSYNC.RECONVERGENT B0 ;  /* 0x0000000000007941 */ /* 0x000fea0003800200 */
.L_x_6:
[----:B------:R-:W-:Y:S05]  /*05c0*/  @P0 BRA `(.L_x_10) ;  /* 0xfffffffc00000947 */ /* 0x000fea000383ffff */
.L_x_5:
[----:B-1----:R-:W-:-:S05]  /*05d0*/  IMAD.IADD R13, R14, 0x1, R13 ;  /* 0x000000010e0d7824 */ /* 0x002fca00078e020d */
[----:B------:R-:W-:-:S13]  /*05e0*/  ISETP.GE.AND P0, PT, R13, R8, PT ;  /* 0x000000080d00720c */ /* 0x000fda0003f06270 */
[----:B------:R-:W-:Y:S05]  /*05f0*/  @!P0 BRA `(.L_x_11) ;  /* 0xfffffff800e88947 */ /* 0x000fea000383ffff */
[----:B------:R-:W-:Y:S05]  /*0600*/  EXIT ;  /* 0x000000000000794d */ /* 0x000fea0003800000 */
.L_x_12:
        /* <DEDUP_REMOVED lines=15> */
.L_x_45:


//--------------------- .text._Z18computeProjectionsPKdPKfPKiS4_S4_S2_Pf --------------------------
	.section	.text._Z18computeProjectionsPKdPKfPKiS4_S4_S2_Pf,"ax",@progbits
	.align	128
        .global         _Z18computeProjectionsPKdPKfPKiS4_S4_S2_Pf
        .type           _Z18computeProjectionsPKdPKfPKiS4_S4_S2_Pf,@function
        .size           _Z18computeProjectionsPKdPKfPKiS4_S4_S2_Pf,(.L_x_46 - _Z18computeProjectionsPKdPKfPKiS4_S4_S2_Pf)
        .other          _Z18computeProjectionsPKdPKfPKiS4_S4_S2_Pf,@"STO_CUDA_ENTRY STV_DEFAULT"
_Z18computeProjectionsPKdPKfPKiS4_S4_S2_Pf:
.text._Z18computeProjectionsPKdPKfPKiS4_S4_S2_Pf:
[----:B------:R-:W-:Y:S08]  /*0000*/  LDC R1, c[0x0][0x37c] ;  /* 0x0000df00ff017b82 */ /* 0x000ff00000000800 */
[----:B------:R-:W0:Y:S01]  /*0010*/  LDC.64 R14, c[0x0][0x380] ;  /* 0x0000e000ff0e7b82 */ /* 0x000e220000000a00 */
[----:B------:R-:W0:Y:S02]  /*0020*/  LDCU.64 UR8, c[0x0][0x358] ;  /* 0x00006b00ff0877ac */ /* 0x000e240008000a00 */
[----:B0-----:R-:W2:Y:S04]  /*0030*/  LDG.E.64 R16, desc[UR8][R14.64+0x18] ;  /* 0x000018080e107981 */ /* 0x001ea8000c1e1b00 */
[----:B------:R0:W5:Y:S04]  /*0040*/  LDG.E.64 R12, desc[UR8][R14.64] ;  /* 0x000000080e0c7981 */ /* 0x000168000c1e1b00 */
[----:B------:R0:W5:Y:S04]  /*0050*/  LDG.E.64 R6, desc[UR8][R14.64+0x10] ;  /* 0x000010080e067981 */ /* 0x000168000c1e1b00 */
[----:B------:R0:W5:Y:S04]  /*0060*/  LDG.E.64 R10, desc[UR8][R14.64+0x30] ;  /* 0x000030080e0a7981 */ /* 0x000168000c1e1b00 */
[----:B------:R0:W5:Y:S01]  /*0070*/  LDG.E.64 R8, desc[UR8][R14.64+0x20] ;  /* 0x000020080e087981 */ /* 0x000162000c1e1b00 */
[----:B------:R-:W-:Y:S01]  /*0080*/  BSSY.RECONVERGENT B0, `(.L_x_13) ;  /* 0x0000016000007945 */ /* 0x000fe20003800200 */
[----:B------:R-:W1:Y:S01]  /*0090*/  S2R R0, SR_TID.X ;  /* 0x0000000000007919 */ /* 0x000e620000002100 */
[----:B------:R-:W3:Y:S01]  /*00a0*/  S2R R2, SR_TID.Y ;  /* 0x0000000000027919 */ /* 0x000ee20000002200 */
[----:B------:R-:W4:Y:S01]  /*00b0*/  S2R R5, SR_CTAID.X ;  /* 0x0000000000057919 */ /* 0x000f220000002500 */
[----:B--2---:R-:W1:Y:S02]  /*00c0*/  F2I.F64.TRUNC R3, R16 ;  /* 0x0000001000037311 */ /* 0x004e64000030d100 */
[----:B-1----:R-:W-:-:S13]  /*00d0*/  ISETP.GE.AND P0, PT, R0, R3, PT ;  /* 0x000000030000720c */ /* 0x002fda0003f06270 */
[----:B0--34-:R-:W-:Y:S05]  /*00e0*/  @P0 BRA `(.L_x_14) ;  /* 0x00000000003c0947 */ /* 0x019fea0003800000 */
[----:B------:R-:W0:Y:S01]  /*00f0*/  S2R R17, SR_CgaCtaId ;  /* 0x0000000000117919 */ /* 0x000e220000008800 */
[----:B------:R-:W1:Y:S01]  /*0100*/  LDC R21, c[0x0][0x360] ;  /* 0x0000d800ff157b82 */ /* 0x000e620000000800 */
[----:B------:R-:W-:Y:S02]  /*0110*/  MOV R4, 0x400 ;  /* 0x0000040000047802 */ /* 0x000fe40000000f00 */
[----:B------:R-:W-:-:S05]  /*0120*/  MOV R18, R0 ;  /* 0x0000000000127202 */ /* 0x000fca0000000f00 */
[----:B------:R-:W2:Y:S01]  /*0130*/  LDC.64 R14, c[0x0][0x3a8] ;  /* 0x0000ea00ff0e7b82 */ /* 0x000ea20000000a00 */
[----:B0-----:R-:W-:Y:S01]  /*0140*/  LEA R20, R17, R4, 0x18 ;  /* 0x0000000411147211 */ /* 0x001fe200078ec0ff */
[----:B------:R-:W-:-:S07]  /*0150*/  IMAD R4, R3, R2, RZ ;  /* 0x0000000203047224 */ /* 0x000fce00078e02ff */
.L_x_15:
[----:B0-----:R-:W-:-:S05]  /*0160*/  IADD3 R19, PT, PT, R4, R18, RZ ;  /* 0x0000001204137210 */ /* 0x001fca0007ffe0ff */
[----:B--2---:R-:W-:-:S06]  /*0170*/  IMAD.WIDE R16, R19, 0x4, R14 ;  /* 0x0000000413107825 */ /* 0x004fcc00078e020e */
[----:B------:R-:W2:Y:S01]  /*0180*/  LDG.E R16, desc[UR8][R16.64] ;  /* 0x0000000810107981 */ /* 0x000ea2000c1e1900 */
[----:B------:R-:W-:Y:S02]  /*0190*/  LEA R19, R19, R20, 0x2 ;  /* 0x0000001413137211 */ /* 0x000fe400078e10ff */
[----:B-1----:R-:W-:-:S04]  /*01a0*/  IADD3 R18, PT, PT, R21, R18, RZ ;  /* 0x0000001215127210 */ /* 0x002fc80007ffe0ff */
[----:B------:R-:W-:Y:S01]  /*01b0*/  ISETP.GE.AND P0, PT, R18, R3, PT ;  /* 0x000000031200720c */ /* 0x000fe20003f06270 */
[----:B--2---:R0:W-:-:S12]  /*01c0*/  STS [R19], R16 ;  /* 0x0000001013007388 */ /* 0x0041d80000000800 */
[----:B------:R-:W-:Y:S05]  /*01d0*/  @!P0 BRA `(.L_x_15) ;  /* 0xfffffffc00e08947 */ /* 0x000fea000383ffff */
.L_x_14:
[----:B------:R-:W-:Y:S05]  /*01e0*/  BSYNC.RECONVERGENT B0 ;  /* 0x0000000000007941 */ /* 0x000fea0003800200 */
.L_x_13:
[----:B------:R-:W0:Y:S01]  /*01f0*/  LDCU UR6, c[0x0][0x360] ;  /* 0x00006c00ff0677ac */ /* 0x000e220008000800 */
[----:B-----5:R1:W2:Y:S01]  /*0200*/  F2I.F64.TRUNC R4, R12 ;  /* 0x0000000c00047311 */ /* 0x0202a2000030d100 */
[----:B------:R-:W-:Y:S07]  /*0210*/  BSSY.RECONVERGENT B0, `(.L_x_16) ;  /* 0x0000113000007945 */ /* 0x000fee0003800200 */
[----:B------:R1:W3:Y:S08]  /*0220*/  F2I.F64.TRUNC R6, R6 ;  /* 0x0000000600067311 */ /* 0x0002f0000030d100 */
[----:B------:R1:W4:Y:S01]  /*0230*/  F2I.F64.TRUNC R9, R8 ;  /* 0x0000000800097311 */ /* 0x000322000030d100 */
[----:B0-----:R-:W-:-:S05]  /*0240*/  IMAD R16, R2, UR6, R0 ;  /* 0x0000000602107c24 */ /* 0x001fca000f8e0200 */
[----:B------:R-:W-:-:S13]  /*0250*/  ISETP.GE.AND P0, PT, R16, R3, PT ;  /* 0x000000031000720c */ /* 0x000fda0003f06270 */
[----:B-1234-:R-:W-:Y:S05]  /*0260*/  @P0 BRA `(.L_x_17) ;  /* 0x0000001000340947 */ /* 0x01efea0003800000 */
[----:B------:R-:W0:Y:S08]  /*0270*/  LDC.64 R14, c[0x0][0x3a0] ;  /* 0x0000e800ff0e7b82 */ /* 0x000e300000000a00 */
[----:B------:R-:W1:Y:S08]  /*0280*/  LDC R23, c[0x0][0x364] ;  /* 0x0000d900ff177b82 */ /* 0x000e700000000800 */
[----:B------:R-:W2:Y:S01]  /*0290*/  LDC.64 R12, c[0x0][0x398] ;  /* 0x0000e600ff0c7b82 */ /* 0x000ea20000000a00 */
[----:B0-----:R-:W-:-:S06]  /*02a0*/  IMAD.WIDE.U32 R14, R5, 0x4, R14 ;  /* 0x00000004050e7825 */ /* 0x001fcc00078e000e */
[----:B------:R-:W3:Y:S01]  /*02b0*/  LDG.E R15, desc[UR8][R14.64] ;  /* 0x000000080e0f7981 */ /* 0x000ee2000c1e1900 */
[----:B------:R-:W-:Y:S01]  /*02c0*/  IADD3 R7, PT, PT, R9, -0x1, RZ ;  /* 0xffffffff09077810 */ /* 0x000fe20007ffe0ff */
[----:B-1----:R-:W-:Y:S01]  /*02d0*/  IMAD R23, R23, UR6, RZ ;  /* 0x0000000617177c24 */ /* 0x002fe2000f8e02ff */
[----:B------:R-:W-:Y:S02]  /*02e0*/  MOV R8, R16 ;  /* 0x0000001000087202 */ /* 0x000fe40000000f00 */
[----:B------:R-:W-:Y:S01]  /*02f0*/  LOP3.LUT R9, R6, 0x3, RZ, 0xc0, !PT ;  /* 0x0000000306097812 */ /* 0x000fe200078ec0ff */
[----:B--2---:R-:W-:-:S04]  /*0300*/  IMAD.WIDE.U32 R12, R5, 0x4, R12 ;  /* 0x00000004050c7825 */ /* 0x004fc800078e000c */
[----:B---3--:R-:W-:-:S07]  /*0310*/  IMAD R22, R6, R15, RZ ;  /* 0x0000000f06167224 */ /* 0x008fce00078e02ff */
.L_x_24:
[----:B------:R-:W-:-:S13]  /*0320*/  ISETP.GE.AND P0, PT, R6, 0x1, PT ;  /* 0x000000010600780c */ /* 0x000fda0003f06270 */
[----:B012-4-:R-:W-:Y:S05]  /*0330*/  @!P0 BRA `(.L_x_18) ;  /* 0x0000000c00f48947 */ /* 0x017fea0003800000 */
[----:B------:R-:W2:Y:S01]  /*0340*/  LDG.E R27, desc[UR8][R12.64] ;  /* 0x000000080c1b7981 */ /* 0x000ea2000c1e1900 */
[----:B------:R-:W-:Y:S01]  /*0350*/  ISETP.GE.U32.AND P0, PT, R6, 0x4, PT ;  /* 0x000000040600780c */ /* 0x000fe20003f06070 */
[----:B------:R-:W-:Y:S01]  /*0360*/  HFMA2 R25, -RZ, RZ, 0, 0 ;  /* 0x00000000ff197431 */ /* 0x000fe200000001ff */
[----:B--2---:R-:W-:-:S11]  /*0370*/  IADD3 R27, PT, PT, R27, R7, R8 ;  /* 0x000000071b1b7210 */ /* 0x004fd60007ffe008 */
[----:B------:R-:W-:Y:S05]  /*0380*/  @!P0 BRA `(.L_x_19) ;  /* 0x0000000c00608947 */ /* 0x000fea0003800000 */
[----:B------:R-:W0:Y:S01]  /*0390*/  S2UR UR5, SR_CgaCtaId ;  /* 0x00000000000579c3 */ /* 0x000e220000008800 */
[----:B------:R-:W-:Y:S01]  /*03a0*/  LOP3.LUT R25, R6, 0x7ffffffc, RZ, 0xc0, !PT ;  /* 0x7ffffffc06197812 */ /* 0x000fe200078ec0ff */
[----:B------:R-:W-:Y:S01]  /*03b0*/  UMOV UR4, 0x400 ;  /* 0x0000040000047882 */ /* 0x000fe20000000000 */
[----:B------:R-:W-:Y:S01]  /*03c0*/  MOV R29, R22 ;  /* 0x00000016001d7202 */ /* 0x000fe20000000f00 */
[----:B------:R-:W-:Y:S01]  /*03d0*/  UIADD3 UR4, UPT, UPT, UR4, 0x3cc, URZ ;  /* 0x000003cc04047890 */ /* 0x000fe2000fffe0ff */
[----:B------:R-:W-:-:S04]  /*03e0*/  IADD3 R26, PT, PT, -R25, RZ, RZ ;  /* 0x000000ff191a7210 */ /* 0x000fc80007ffe1ff */
[----:B------:R-:W-:Y:S01]  /*03f0*/  ISETP.GE.AND P0, PT, R26, RZ, PT ;  /* 0x000000ff1a00720c */ /* 0x000fe20003f06270 */
[----:B0-----:R-:W-:-:S06]  /*0400*/  ULEA UR4, UR5, UR4, 0x18 ;  /* 0x0000000405047291 */ /* 0x001fcc000f8ec0ff */
[----:B------:R-:W-:-:S06]  /*0410*/  LEA R24, R8, UR4, 0x2 ;  /* 0x0000000408187c11 */ /* 0x000fcc000f8e10ff */
[----:B------:R-:W-:Y:S05]  /*0420*/  @P0 BRA `(.L_x_20) ;  /* 0x0000000800bc0947 */ /* 0x000fea0003800000 */
[----:B------:R-:W-:Y:S02]  /*0430*/  IADD3 R14, PT, PT, -R26, RZ, RZ ;  /* 0x000000ff1a0e7210 */ /* 0x000fe40007ffe1ff */
[----:B------:R-:W-:Y:S02]  /*0440*/  PLOP3.LUT P0, PT, PT, PT, PT, 0x80, 0x8 ;  /* 0x000000000008781c */ /* 0x000fe40003f0f070 */
[----:B------:R-:W-:-:S13]  /*0450*/  ISETP.GT.AND P1, PT, R14, 0xc, PT ;  /* 0x0000000c0e00780c */ /* 0x000fda0003f24270 */
[----:B------:R-:W-:Y:S05]  /*0460*/  @!P1 BRA `(.L_x_21) ;  /* 0x0000000400b89947 */ /* 0x000fea0003800000 */
[----:B------:R-:W-:-:S13]  /*0470*/  PLOP3.LUT P0, PT, PT, PT, PT, 0x8, 0x80 ;  /* 0x000000000080781c */ /* 0x000fda0003f0e170 */
.L_x_22:
[----:B-1----:R-:W0:Y:S08]  /*0480*/  LDC.64 R16, c[0x0][0x390] ;  /* 0x0000e400ff107b82 */ /* 0x002e300000000a00 */
[----:B------:R-:W1:Y:S01]  /*0490*/  LDC.64 R14, c[0x0][0x388] ;  /* 0x0000e200ff0e7b82 */ /* 0x000e620000000a00 */
[----:B0-----:R-:W-:-:S05]  /*04a0*/  IMAD.WIDE R20, R29, 0x4, R16 ;  /* 0x000000041d147825 */ /* 0x001fca00078e0210 */
[----:B------:R-:W2:Y:S02]  /*04b0*/  LDG.E R18, desc[UR8][R20.64] ;  /* 0x0000000814127981 */ /* 0x000ea4000c1e1900 */
[----:B--2---:R-:W-:-:S04]  /*04c0*/  IMAD R19, R4, R18, R27 ;  /* 0x0000001204137224 */ /* 0x004fc800078e021b */
[----:B-1----:R-:W-:-:S05]  /*04d0*/  IMAD.WIDE R18, R19, 0x4, R14 ;  /* 0x0000000413127825 */ /* 0x002fca00078e020e */
[----:B------:R-:W2:Y:S04]  /*04e0*/  LDG.E R28, desc[UR8][R18.64] ;  /* 0x00000008121c7981 */ /* 0x000ea8000c1e1900 */
[----:B------:R-:W3:Y:S04]  /*04f0*/  LDG.E R18, desc[UR8][R20.64+0x4] ;  /* 0x0000040814127981 */ /* 0x000ee8000c1e1900 */
[----:B--2---:R0:W-:Y:S01]  /*0500*/  STS [R24], R28 ;  /* 0x0000001c18007388 */ /* 0x0041e20000000800 */
[----:B---3--:R-:W-:-:S04]  /*0510*/  IMAD R19, R4, R18, R27 ;  /* 0x0000001204137224 */ /* 0x008fc800078e021b */
[----:B------:R-:W-:-:S05]  /*0520*/  IMAD.WIDE R18, R19, 0x4, R14 ;  /* 0x0000000413127825 */ /* 0x000fca00078e020e */
[----:B0-----:R0:W2:Y:S04]  /*0530*/  LDG.E R28, desc[UR8][R18.64] ;  /* 0x00000008121c7981 */ /* 0x0010a8000c1e1900 */
[----:B------:R-:W3:Y:S01]  /*0540*/  LDG.E R18, desc[UR8][R20.64+0x8] ;  /* 0x0000080814127981 */ /* 0x000ee2000c1e1900 */
[----:B0-----:R-:W-:-:S05]  /*0550*/  LEA R19, R3, R24, 0x2 ;  /* 0x0000001803137211 */ /* 0x001fca00078e10ff */
[----:B--2---:R0:W-:Y:S01]  /*0560*/  STS [R19], R28 ;  /* 0x0000001c13007388 */ /* 0x0041e20000000800 */
[----:B---3--:R-:W-:-:S03]  /*0570*/  IMAD R18, R4, R18, R27 ;  /* 0x0000001204127224 */ /* 0x008fc600078e021b */
[----:B0-----:R0:W2:Y:S01]  /*0580*/  LDG.E R28, desc[UR8][R20.64+0xc] ;  /* 0x00000c08141c7981 */ /* 0x0010a2000c1e1900 */
[----:B------:R-:W-:-:S06]  /*0590*/  IMAD.WIDE R18, R18, 0x4, R14 ;  /* 0x0000000412127825 */ /* 0x000fcc00078e020e */
[----:B------:R-:W3:Y:S01]  /*05a0*/  LDG.E R18, desc[UR8][R18.64] ;  /* 0x0000000812127981 */ /* 0x000ee2000c1e1900 */
[----:B0-----:R-:W-:Y:S01]  /*05b0*/  LEA R21, R3, R24, 0x3 ;  /* 0x0000001803157211 */ /* 0x001fe200078e18ff */
[----:B--2---:R-:W-:-:S04]  /*05c0*/  IMAD R28, R4, R28, R27 ;  /* 0x0000001c041c7224 */ /* 0x004fc800078e021b */
[----:B---3--:R0:W-:Y:S02]  /*05d0*/  STS [R21], R18 ;  /* 0x0000001215007388 */ /* 0x0081e40000000800 */
[----:B0-----:R-:W-:-:S05]  /*05e0*/  IMAD.WIDE R18, R28, 0x4, R14 ;  /* 0x000000041c127825 */ /* 0x001fca00078e020e */
[----:B------:R0:W2:Y:S01]  /*05f0*/  LDG.E R28, desc[UR8][R18.64] ;  /* 0x00000008121c7981 */ /* 0x0000a2000c1e1900 */
[----:B------:R-:W-:Y:S01]  /*0600*/  IADD3 R20, PT, PT, R29, 0x4, RZ ;  /* 0x000000041d147810 */ /* 0x000fe20007ffe0ff */
[----:B0-----:R-:W-:-:S05]  /*0610*/  IMAD R19, R3, 0xc, R24 ;  /* 0x0000000c03137824 */ /* 0x001fca00078e0218 */
[----:B--2---:R0:W-:Y:S02]  /*0620*/  STS [R19], R28 ;  /* 0x0000001c13007388 */ /* 0x0041e40000000800 */
[----:B0-----:R-:W-:-:S05]  /*0630*/  IMAD.WIDE R18, R20, 0x4, R16 ;  /* 0x0000000414127825 */ /* 0x001fca00078e0210 */
[----:B------:R-:W2:Y:S02]  /*0640*/  LDG.E R20, desc[UR8][R18.64] ;  /* 0x0000000812147981 */ /* 0x000ea4000c1e1900 */
[----:B--2---:R-:W-:-:S04]  /*0650*/  IMAD R20, R4, R20, R27 ;  /* 0x0000001404147224 */ /* 0x004fc800078e021b */
[----:B------:R-:W-:-:S05]  /*0660*/  IMAD.WIDE R20, R20, 0x4, R14 ;  /* 0x0000000414147825 */ /* 0x000fca00078e020e */
[----:B------:R-:W2:Y:S04]  /*0670*/  LDG.E R28, desc[UR8][R20.64] ;  /* 0x00000008141c7981 */ /* 0x000ea8000c1e1900 */
[----:B------:R-:W3:Y:S01]  /*0680*/  LDG.E R20, desc[UR8][R18.64+0x4] ;  /* 0x0000040812147981 */ /* 0x000ee2000c1e1900 */
[----:B------:R-:W-:-:S05]  /*0690*/  LEA R24, R3, R24, 0x4 ;  /* 0x0000001803187211 */ /* 0x000fca00078e20ff */
[----:B--2---:R0:W-:Y:S01]  /*06a0*/  STS [R24], R28 ;  /* 0x0000001c18007388 */ /* 0x0041e20000000800 */
[----:B---3--:R-:W-:-:S04]  /*06b0*/  IMAD R21, R4, R20, R27 ;  /* 0x0000001404157224 */ /* 0x008fc800078e021b */
[----:B------:R-:W-:-:S05]  /*06c0*/  IMAD.WIDE R20, R21, 0x4, R14 ;  /* 0x0000000415147825 */ /* 0x000fca00078e020e */
[----:B0-----:R0:W2:Y:S04]  /*06d0*/  LDG.E R28, desc[UR8][R20.64] ;  /* 0x00000008141c7981 */ /* 0x0010a8000c1e1900 */
[----:B------:R-:W3:Y:S01]  /*06e0*/  LDG.E R20, desc[UR8][R18.64+0x8] ;  /* 0x0000080812147981 */ /* 0x000ee2000c1e1900 */
[----:B0-----:R-:W-:-:S03]  /*06f0*/  LEA R21, R3, R24, 0x2 ;  /* 0x0000001803157211 */ /* 0x001fc600078e10ff */
[----:B------:R-:W4:Y:S04]  /*0700*/  LDG.E R18, desc[UR8][R18.64+0xc] ;  /* 0x00000c0812127981 */ /* 0x000f28000c1e1900 */
[----:B--2---:R0:W-:Y:S01]  /*0710*/  STS [R21], R28 ;  /* 0x0000001c15007388 */ /* 0x0041e20000000800 */
[----:B---3--:R-:W-:-:S04]  /*0720*/  IMAD R20, R4, R20, R27 ;  /* 0x0000001404147224 */ /* 0x008fc800078e021b */
[----:B0-----:R-:W-:-:S05]  /*0730*/  IMAD.WIDE R20, R20, 0x4, R14 ;  /* 0x0000000414147825 */ /* 0x001fca00078e020e */
[----:B------:R0:W2:Y:S01]  /*0740*/  LDG.E R28, desc[UR8][R20.64] ;  /* 0x00000008141c7981 */ /* 0x0000a2000c1e1900 */
[----:B----4-:R-:W-:Y:S01]  /*0750*/  IMAD R19, R4, R18, R27 ;  /* 0x0000001204137224 */ /* 0x010fe200078e021b */
[----:B------:R-:W-:Y:S02]  /*0760*/  IADD3 R18, PT, PT, R29, 0x8, RZ ;  /* 0x000000081d127810 */ /* 0x000fe40007ffe0ff */
[----:B0-----:R-:W-:-:S05]  /*0770*/  LEA R20, R3, R24, 0x3 ;  /* 0x0000001803147211 */ /* 0x001fca00078e18ff */
[----:B--2---:R0:W-:Y:S02]  /*0780*/  STS [R20], R28 ;  /* 0x0000001c14007388 */ /* 0x0041e40000000800 */
[----:B0-----:R-:W-:-:S05]  /*0790*/  IMAD.WIDE R20, R19, 0x4, R14 ;  /* 0x0000000413147825 */ /* 0x001fca00078e020e */
[----:B------:R0:W2:Y:S02]  /*07a0*/  LDG.E R28, desc[UR8][R20.64] ;  /* 0x00000008141c7981 */ /* 0x0000a4000c1e1900 */
[----:B0-----:R-:W-:-:S05]  /*07b0*/  IMAD.WIDE R20, R18, 0x4, R16 ;  /* 0x0000000412147825 */ /* 0x001fca00078e0210 */
[----:B------:R-:W3:Y:S01]  /*07c0*/  LDG.E R18, desc[UR8][R20.64] ;  /* 0x0000000814127981 */ /* 0x000ee2000c1e1900 */
[----:B------:R-:W-:-:S05]  /*07d0*/  IMAD R19, R3, 0xc, R24 ;  /* 0x0000000c03137824 */ /* 0x000fca00078e0218 */
[----:B--2---:R0:W-:Y:S01]  /*07e0*/  STS [R19], R28 ;  /* 0x0000001c13007388 */ /* 0x0041e20000000800 */
[----:B---3--:R-:W-:-:S04]  /*07f0*/  IMAD R18, R4, R18, R27 ;  /* 0x0000001204127224 */ /* 0x008fc800078e021b */
[----:B0-----:R-:W-:-:S05]  /*0800*/  IMAD.WIDE R18, R18, 0x4, R14 ;  /* 0x0000000412127825 */ /* 0x001fca00078e020e */
        /* <DEDUP_REMOVED lines=12> */
[----:B0-----:R-:W-:-:S06]  /*08d0*/  IMAD.WIDE R18, R18, 0x4, R14 ;  /* 0x0000000412127825 */ /* 0x001fcc00078e020e */
[----:B------:R-:W2:Y:S01]  /*08e0*/  LDG.E R18, desc[UR8][R18.64] ;  /* 0x0000000812127981 */ /* 0x000ea2000c1e1900 */
[----:B------:R-:W-:Y:S01]  /*08f0*/  LEA R28, R3, R24, 0x3 ;  /* 0x00000018031c7211 */ /* 0x000fe200078e18ff */
[----:B----4-:R-:W-:-:S04]  /*0900*/  IMAD R21, R4, R20, R27 ;  /* 0x0000001404157224 */ /* 0x010fc800078e021b */
[----:B--2---:R0:W-:Y:S02]  /*0910*/  STS [R28], R18 ;  /* 0x000000121c007388 */ /* 0x0041e40000000800 */
[----:B0-----:R-:W-:-:S05]  /*0920*/  IMAD.WIDE R18, R21, 0x4, R14 ;  /* 0x0000000415127825 */ /* 0x001fca00078e020e */
[----:B------:R0:W2:Y:S02]  /*0930*/  LDG.E R28, desc[UR8][R18.64] ;  /* 0x00000008121c7981 */ /* 0x0000a4000c1e1900 */
[----:B0-----:R-:W-:-:S05]  /*0940*/  IADD3 R19, PT, PT, R29, 0xc, RZ ;  /* 0x0000000c1d137810 */ /* 0x001fca0007ffe0ff */
[----:B------:R-:W-:-:S05]  /*0950*/  IMAD.WIDE R18, R19, 0x4, R16 ;  /* 0x0000000413127825 */ /* 0x000fca00078e0210 */
[----:B------:R-:W3:Y:S01]  /*0960*/  LDG.E R16, desc[UR8][R18.64] ;  /* 0x0000000812107981 */ /* 0x000ee2000c1e1900 */
[----:B------:R-:W-:-:S03]  /*0970*/  IMAD R17, R3, 0xc, R24 ;  /* 0x0000000c03117824 */ /* 0x000fc600078e0218 */
[----:B------:R-:W4:Y:S04]  /*0980*/  LDG.E R20, desc[UR8][R18.64+0x4] ;  /* 0x0000040812147981 */ /* 0x000f28000c1e1900 */
[----:B--2---:R0:W-:Y:S01]  /*0990*/  STS [R17], R28 ;  /* 0x0000001c11007388 */ /* 0x0041e20000000800 */
[----:B---3--:R-:W-:-:S04]  /*09a0*/  IMAD R16, R4, R16, R27 ;  /* 0x0000001004107224 */ /* 0x008fc800078e021b */
[----:B0-----:R-:W-:-:S05]  /*09b0*/  IMAD.WIDE R16, R16, 0x4, R14 ;  /* 0x0000000410107825 */ /* 0x001fca00078e020e */
[----:B------:R-:W2:Y:S01]  /*09c0*/  LDG.E R21, desc[UR8][R16.64] ;  /* 0x0000000810157981 */ /* 0x000ea2000c1e1900 */
[----:B------:R-:W-:Y:S01]  /*09d0*/  LEA R24, R3, R24, 0x4 ;  /* 0x0000001803187211 */ /* 0x000fe200078e20ff */
[----:B----4-:R-:W-:Y:S02]  /*09e0*/  IMAD R20, R4, R20, R27 ;  /* 0x0000001404147224 */ /* 0x010fe400078e021b */
[----:B------:R-:W3:Y:S04]  /*09f0*/  LDG.E R16, desc[UR8][R18.64+0x8] ;  /* 0x0000080812107981 */ /* 0x000ee8000c1e1900 */
[----:B--2---:R0:W-:Y:S02]  /*0a00*/  STS [R24], R21 ;  /* 0x0000001518007388 */ /* 0x0041e40000000800 */
[----:B0-----:R-:W-:-:S06]  /*0a10*/  IMAD.WIDE R20, R20, 0x4, R14 ;  /* 0x0000000414147825 */ /* 0x001fcc00078e020e */
[----:B------:R-:W2:Y:S01]  /*0a20*/  LDG.E R20, desc[UR8][R20.64] ;  /* 0x0000000814147981 */ /* 0x000ea2000c1e1900 */
[----:B------:R-:W-:-:S05]  /*0a30*/  LEA R28, R3, R24, 0x2 ;  /* 0x00000018031c7211 */ /* 0x000fca00078e10ff */
[----:B--2---:R0:W-:Y:S04]  /*0a40*/  STS [R28], R20 ;  /* 0x000000141c007388 */ /* 0x0041e80000000800 */
[----:B0-----:R-:W2:Y:S01]  /*0a50*/  LDG.E R28, desc[UR8][R18.64+0xc] ;  /* 0x00000c08121c7981 */ /* 0x001ea2000c1e1900 */
[----:B---3--:R-:W-:-:S04]  /*0a60*/  IMAD R17, R4, R16, R27 ;  /* 0x0000001004117224 */ /* 0x008fc800078e021b */
[----:B------:R-:W-:-:S06]  /*0a70*/  IMAD.WIDE R16, R17, 0x4, R14 ;  /* 0x0000000411107825 */ /* 0x000fcc00078e020e */
[----:B------:R-:W3:Y:S01]  /*0a80*/  LDG.E R16, desc[UR8][R16.64] ;  /* 0x0000000810107981 */ /* 0x000ee2000c1e1900 */
[----:B--2---:R-:W-:-:S04]  /*0a90*/  IMAD R28, R4, R28, R27 ;  /* 0x0000001c041c7224 */ /* 0x004fc800078e021b */
[----:B------:R-:W-:-:S06]  /*0aa0*/  IMAD.WIDE R14, R28, 0x4, R14 ;  /* 0x000000041c0e7825 */ /* 0x000fcc00078e020e */
[----:B------:R0:W2:Y:S01]  /*0ab0*/  LDG.E R14, desc[UR8][R14.64] ;  /* 0x000000080e0e7981 */ /* 0x0000a2000c1e1900 */
[----:B------:R-:W-:Y:S02]  /*0ac0*/  LEA R21, R3, R24, 0x3 ;  /* 0x0000001803157211 */ /* 0x000fe400078e18ff */
[----:B------:R-:W-:-:S03]  /*0ad0*/  IADD3 R26, PT, PT, R26, 0x10, RZ ;  /* 0x000000101a1a7810 */ /* 0x000fc60007ffe0ff */
[----:B---3--:R1:W-:Y:S01]  /*0ae0*/  STS [R21], R16 ;  /* 0x0000001015007388 */ /* 0x0083e20000000800 */
[----:B0-----:R-:W-:Y:S01]  /*0af0*/  IMAD R15, R3, 0xc, R24 ;  /* 0x0000000c030f7824 */ /* 0x001fe200078e0218 */
[----:B------:R-:W-:Y:S02]  /*0b00*/  ISETP.GE.AND P1, PT, R26, -0xc, PT ;  /* 0xfffffff41a00780c */ /* 0x000fe40003f26270 */
[----:B------:R-:W-:Y:S02]  /*0b10*/  IADD3 R29, PT, PT, R29, 0x10, RZ ;  /* 0x000000101d1d7810 */ /* 0x000fe40007ffe0ff */
[----:B------:R-:W-:Y:S01]  /*0b20*/  LEA R24, R3, R24, 0x4 ;  /* 0x0000001803187211 */ /* 0x000fe200078e20ff */
[----:B--2---:R1:W-:Y:S08]  /*0b30*/  STS [R15], R14 ;  /* 0x0000000e0f007388 */ /* 0x0043f00000000800 */
[----:B------:R-:W-:Y:S05]  /*0b40*/  @!P1 BRA `(.L_x_22) ;  /* 0xfffffff8004c9947 */ /* 0x000fea000383ffff */
.L_x_21:
[----:B-1----:R-:W-:-:S04]  /*0b50*/  IADD3 R14, PT, PT, -R26, RZ, RZ ;  /* 0x000000ff1a0e7210 */ /* 0x002fc80007ffe1ff */
[----:B------:R-:W-:-:S13]  /*0b60*/  ISETP.GT.AND P1, PT, R14, 0x4, PT ;  /* 0x000000040e00780c */ /* 0x000fda0003f24270 */
[----:B------:R-:W-:Y:S05]  /*0b70*/  @!P1 BRA `(.L_x_23) ;  /* 0x0000000000e09947 */ /* 0x000fea0003800000 */
[----:B------:R-:W0:Y:S08]  /*0b80*/  LDC.64 R14, c[0x0][0x390] ;  /* 0x0000e400ff0e7b82 */ /* 0x000e300000000a00 */
[----:B------:R-:W1:Y:S01]  /*0b90*/  LDC.64 R18, c[0x0][0x388] ;  /* 0x0000e200ff127b82 */ /* 0x000e620000000a00 */
[----:B0-----:R-:W-:-:S05]  /*0ba0*/  IMAD.WIDE R16, R29, 0x4, R14 ;  /* 0x000000041d107825 */ /* 0x001fca00078e020e */
[----:B------:R-:W2:Y:S04]  /*0bb0*/  LDG.E R20, desc[UR8][R16.64] ;  /* 0x0000000810147981 */ /* 0x000ea8000c1e1900 */
[----:B------:R-:W3:Y:S01]  /*0bc0*/  LDG.E R28, desc[UR8][R16.64+0x4] ;  /* 0x00000408101c7981 */ /* 0x000ee2000c1e1900 */
[----:B--2---:R-:W-:-:S04]  /*0bd0*/  IMAD R21, R4, R20, R27 ;  /* 0x0000001404157224 */ /* 0x004fc800078e021b */
[----:B-1----:R-:W-:-:S06]  /*0be0*/  IMAD.WIDE R20, R21, 0x4, R18 ;  /* 0x0000000415147825 */ /* 0x002fcc00078e0212 */
[----:B------:R-:W2:Y:S01]  /*0bf0*/  LDG.E R21, desc[UR8][R20.64] ;  /* 0x0000000814157981 */ /* 0x000ea2000c1e1900 */
[----:B---3--:R-:W-:-:S03]  /*0c00*/  IMAD R28, R4, R28, R27 ;  /* 0x0000001c041c7224 */ /* 0x008fc600078e021b */
[----:B--2---:R0:W-:Y:S02]  /*0c10*/  STS [R24], R21 ;  /* 0x0000001518007388 */ /* 0x0041e40000000800 */
[----:B0-----:R-:W-:-:S06]  /*0c20*/  IMAD.WIDE R20, R28, 0x4, R18 ;  /* 0x000000041c147825 */ /* 0x001fcc00078e0212 */
[----:B------:R-:W2:Y:S01]  /*0c30*/  LDG.E R20, desc[UR8][R20.64] ;  /* 0x0000000814147981 */ /* 0x000ea2000c1e1900 */
[----:B------:R-:W-:-:S05]  /*0c40*/  LEA R28, R3, R24, 0x2 ;  /* 0x00000018031c7211 */ /* 0x000fca00078e10ff */
[----:B--2---:R0:W-:Y:S04]  /*0c50*/  STS [R28], R20 ;  /* 0x000000141c007388 */ /* 0x0041e80000000800 */
[----:B0-----:R-:W2:Y:S02]  /*0c60*/  LDG.E R28, desc[UR8][R16.64+0x8] ;  /* 0x00000808101c7981 */ /* 0x001ea4000c1e1900 */
[----:B--2---:R-:W-:Y:S02]  /*0c70*/  IMAD R21, R4, R28, R27 ;  /* 0x0000001c04157224 */ /* 0x004fe400078e021b */
[----:B------:R0:W2:Y:S02]  /*0c80*/  LDG.E R28, desc[UR8][R16.64+0xc] ;  /* 0x00000c08101c7981 */ /* 0x0000a4000c1e1900 */
[----:B0-----:R-:W-:-:S06]  /*0c90*/  IMAD.WIDE R16, R21, 0x4, R18 ;  /* 0x0000000415107825 */ /* 0x001fcc00078e0212 */
[----:B------:R-:W3:Y:S01]  /*0ca0*/  LDG.E R16, desc[UR8][R16.64] ;  /* 0x0000000810107981 */ /* 0x000ee2000c1e1900 */
[----:B--2---:R-:W-:-:S04]  /*0cb0*/  IMAD R21, R4, R28, R27 ;  /* 0x0000001c04157224 */ /* 0x004fc800078e021b */
[----:B------:R-:W-:-:S05]  /*0cc0*/  IMAD.WIDE R20, R21, 0x4, R18 ;  /* 0x0000000415147825 */ /* 0x000fca00078e0212 */
[----:B------:R0:W2:Y:S02]  /*0cd0*/  LDG.E R28, desc[UR8][R20.64] ;  /* 0x00000008141c7981 */ /* 0x0000a4000c1e1900 */
[----:B0-----:R-:W-:-:S05]  /*0ce0*/  IADD3 R21, PT, PT, R29, 0x4, RZ ;  /* 0x000000041d157810 */ /* 0x001fca0007ffe0ff */
[----:B------:R-:W-:-:S05]  /*0cf0*/  IMAD.WIDE R20, R21, 0x4, R14 ;  /* 0x0000000415147825 */ /* 0x000fca00078e020e */
[----:B------:R-:W4:Y:S01]  /*0d00*/  LDG.E R14, desc[UR8][R20.64] ;  /* 0x00000008140e7981 */ /* 0x000f22000c1e1900 */
[C---:B------:R-:W-:Y:S01]  /*0d10*/  LEA R17, R3.reuse, R24, 0x3 ;  /* 0x0000001803117211 */ /* 0x040fe200078e18ff */
[----:B------:R-:W-:-:S04]  /*0d20*/  IMAD R15, R3, 0xc, R24 ;  /* 0x0000000c030f7824 */ /* 0x000fc800078e0218 */
[----:B---3--:R0:W-:Y:S04]  /*0d30*/  STS [R17], R16 ;  /* 0x0000001011007388 */ /* 0x0081e80000000800 */
[----:B0-----:R-:W3:Y:S04]  /*0d40*/  LDG.E R16, desc[UR8][R20.64+0x4] ;  /* 0x0000040814107981 */ /* 0x001ee8000c1e1900 */
[----:B--2---:R0:W-:Y:S01]  /*0d50*/  STS [R15], R28 ;  /* 0x0000001c0f007388 */ /* 0x0041e20000000800 */
[----:B----4-:R-:W-:-:S04]  /*0d60*/  IMAD R14, R4, R14, R27 ;  /* 0x0000000e040e7224 */ /* 0x010fc800078e021b */
[----:B0-----:R-:W-:-:S05]  /*0d70*/  IMAD.WIDE R14, R14, 0x4, R18 ;  /* 0x000000040e0e7825 */ /* 0x001fca00078e0212 */
[----:B------:R-:W2:Y:S01]  /*0d80*/  LDG.E R17, desc[UR8][R14.64] ;  /* 0x000000080e117981 */ /* 0x000ea2000c1e1900 */
[----:B------:R-:W-:Y:S02]  /*0d90*/  IMAD R24, R3, 0x10, R24 ;  /* 0x0000001003187824 */ /* 0x000fe400078e0218 */
[----:B---3--:R-:W-:Y:S01]  /*0da0*/  IMAD R16, R4, R16, R27 ;  /* 0x0000001004107224 */ /* 0x008fe200078e021b */
        /* <DEDUP_REMOVED lines=9> */
[----:B------:R0:W3:Y:S01]  /*0e40*/  LDG.E R14, desc[UR8][R14.64] ;  /* 0x000000080e0e7981 */ /* 0x0000e2000c1e1900 */
[----:B--2---:R-:W-:-:S04]  /*0e50*/  IMAD R28, R4, R28, R27 ;  /* 0x0000001c041c7224 */ /* 0x004fc800078e021b */
[----:B------:R-:W-:-:S06]  /*0e60*/  IMAD.WIDE R18, R28, 0x4, R18 ;  /* 0x000000041c127825 */ /* 0x000fcc00078e0212 */
[----:B------:R-:W2:Y:S01]  /*0e70*/  LDG.E R18, desc[UR8][R18.64] ;  /* 0x0000000812127981 */ /* 0x000ea2000c1e1900 */
[C---:B------:R-:W-:Y:S01]  /*0e80*/  LEA R17, R3.reuse, R24, 0x3 ;  /* 0x0000001803117211 */ /* 0x040fe200078e18ff */
[----:B0-----:R-:W-:-:S04]  /*0e90*/  IMAD R15, R3, 0xc, R24 ;  /* 0x0000000c030f7824 */ /* 0x001fc800078e0218 */
[----:B---3--:R0:W-:Y:S01]  /*0ea0*/  STS [R17], R14 ;  /* 0x0000000e11007388 */ /* 0x0081e20000000800 */
[----:B------:R-:W-:Y:S02]  /*0eb0*/  PLOP3.LUT P0, PT, PT, PT, PT, 0x8, 0x80 ;  /* 0x000000000080781c */ /* 0x000fe40003f0e170 */
[----:B------:R-:W-:Y:S02]  /*0ec0*/  IADD3 R26, PT, PT, R26, 0x8, RZ ;  /* 0x000000081a1a7810 */ /* 0x000fe40007ffe0ff */
[----:B------:R-:W-:Y:S02]  /*0ed0*/  IADD3 R29, PT, PT, R29, 0x8, RZ ;  /* 0x000000081d1d7810 */ /* 0x000fe40007ffe0ff */
[----:B------:R-:W-:Y:S01]  /*0ee0*/  LEA R24, R3, R24, 0x4 ;  /* 0x0000001803187211 */ /* 0x000fe200078e20ff */
[----:B--2---:R0:W-:Y:S06]  /*0ef0*/  STS [R15], R18 ;  /* 0x000000120f007388 */ /* 0x0041ec0000000800 */
.L_x_23:
[----:B------:R-:W-:-:S13]  /*0f00*/  ISETP.NE.OR P0, PT, R26, RZ, P0 ;  /* 0x000000ff1a00720c */ /* 0x000fda0000705670 */
[----:B------:R-:W-:Y:S05]  /*0f10*/  @!P0 BRA `(.L_x_19) ;  /* 0x00000000007c8947 */ /* 0x000fea0003800000 */
.L_x_20:
[----:B0-----:R-:W0:Y:S08]  /*0f20*/  LDC.64 R16, c[0x0][0x390] ;  /* 0x0000e400ff107b82 */ /* 0x001e300000000a00 */
[----:B-1----:R-:W1:Y:S01]  /*0f30*/  LDC.64 R14, c[0x0][0x388] ;  /* 0x0000e200ff0e7b82 */ /* 0x002e620000000a00 */
[----:B0-----:R-:W-:-:S05]  /*0f40*/  IMAD.WIDE R16, R29, 0x4, R16 ;  /* 0x000000041d107825 */ /* 0x001fca00078e0210 */
[----:B------:R-:W2:Y:S02]  /*0f50*/  LDG.E R18, desc[UR8][R16.64] ;  /* 0x0000000810127981 */ /* 0x000ea4000c1e1900 */
[----:B--2---:R-:W-:Y:S02]  /*0f60*/  IMAD R21, R4, R18, R27 ;  /* 0x0000001204157224 */ /* 0x004fe400078e021b */
[----:B------:R-:W2:Y:S02]  /*0f70*/  LDG.E R18, desc[UR8][R16.64+0x4] ;  /* 0x0000040810127981 */ /* 0x000ea4000c1e1900 */
[----:B-1----:R-:W-:-:S05]  /*0f80*/  IMAD.WIDE R20, R21, 0x4, R14 ;  /* 0x0000000415147825 */ /* 0x002fca00078e020e */
[----:B------:R0:W3:Y:S04]  /*0f90*/  LDG.E R28, desc[UR8][R20.64] ;  /* 0x00000008141c7981 */ /* 0x0000e8000c1e1900 */
[----:B------:R-:W4:Y:S01]  /*0fa0*/  LDG.E R20, desc[UR8][R16.64+0xc] ;  /* 0x00000c0810147981 */ /* 0x000f22000c1e1900 */
[----:B--2---:R-:W-:-:S04]  /*0fb0*/  IMAD R19, R4, R18, R27 ;  /* 0x0000001204137224 */ /* 0x004fc800078e021b */
[----:B------:R-:W-:-:S06]  /*0fc0*/  IMAD.WIDE R18, R19, 0x4, R14 ;  /* 0x0000000413127825 */ /* 0x000fcc00078e020e */
[----:B------:R-:W2:Y:S04]  /*0fd0*/  LDG.E R18, desc[UR8][R18.64] ;  /* 0x0000000812127981 */ /* 0x000ea8000c1e1900 */
[----:B------:R-:W5:Y:S01]  /*0fe0*/  LDG.E R19, desc[UR8][R16.64+0x8] ;  /* 0x0000080810137981 */ /* 0x000f62000c1e1900 */
[----:B0-----:R-:W-:-:S03]  /*0ff0*/  LEA R21, R3, R24, 0x2 ;  /* 0x0000001803157211 */ /* 0x001fc600078e10ff */
[----:B---3--:R4:W-:Y:S02]  /*1000*/  STS [R24], R28 ;  /* 0x0000001c18007388 */ /* 0x0089e40000000800 */
[C-C-:B----4-:R-:W-:Y:S02]  /*1010*/  IMAD R28, R4.reuse, R20, R27.reuse ;  /* 0x00000014041c7224 */ /* 0x150fe400078e021b */
[----:B--2---:R0:W-:Y:S01]  /*1020*/  STS [R21], R18 ;  /* 0x0000001215007388 */ /* 0x0041e20000000800 */
[----:B-----5:R-:W-:-:S04]  /*1030*/  IMAD R19, R4, R19, R27 ;  /* 0x0000001304137224 */ /* 0x020fc800078e021b */
[----:B0-----:R-:W-:-:S04]  /*1040*/  IMAD.WIDE R20, R19, 0x4, R14 ;  /* 0x0000000413147825 */ /* 0x001fc800078e020e */
[----:B------:R-:W-:Y:S02]  /*1050*/  IMAD.WIDE R14, R28, 0x4, R14 ;  /* 0x000000041c0e7825 */ /* 0x000fe400078e020e */
[----:B------:R-:W2:Y:S04]  /*1060*/  LDG.E R20, desc[UR8][R20.64] ;  /* 0x0000000814147981 */ /* 0x000ea8000c1e1900 */
[----:B------:R-:W3:Y:S01]  /*1070*/  LDG.E R14, desc[UR8][R14.64] ;  /* 0x000000080e0e7981 */ /* 0x000ee2000c1e1900 */
[C---:B------:R-:W-:Y:S01]  /*1080*/  LEA R19, R3.reuse, R24, 0x3 ;  /* 0x0000001803137211 */ /* 0x040fe200078e18ff */
[----:B------:R-:W-:Y:S01]  /*1090*/  IMAD R28, R3, 0xc, R24 ;  /* 0x0000000c031c7824 */ /* 0x000fe200078e0218 */
[----:B------:R-:W-:-:S04]  /*10a0*/  IADD3 R26, PT, PT, R26, 0x4, RZ ;  /* 0x000000041a1a7810 */ /* 0x000fc80007ffe0ff */
[----:B------:R-:W-:Y:S02]  /*10b0*/  ISETP.NE.AND P0, PT, R26, RZ, PT ;  /* 0x000000ff1a00720c */ /* 0x000fe40003f05270 */
[----:B------:R-:W-:Y:S02]  /*10c0*/  IADD3 R29, PT, PT, R29, 0x4, RZ ;  /* 0x000000041d1d7810 */ /* 0x000fe40007ffe0ff */
[----:B------:R-:W-:Y:S01]  /*10d0*/  LEA R24, R3, R24, 0x4 ;  /* 0x0000001803187211 */ /* 0x000fe200078e20ff */
[----:B--2---:R1:W-:Y:S04]  /*10e0*/  STS [R19], R20 ;  /* 0x0000001413007388 */ /* 0x0043e80000000800 */
[----:B---3--:R1:W-:Y:S04]  /*10f0*/  STS [R28], R14 ;  /* 0x0000000e1c007388 */ /* 0x0083e80000000800 */
[----:B------:R-:W-:Y:S05]  /*1100*/  @P0 BRA `(.L_x_20) ;  /* 0xfffffffc00840947 */ /* 0x000fea000383ffff */
.L_x_19:
[----:B------:R-:W-:-:S13]  /*1110*/  ISETP.NE.AND P0, PT, R9, RZ, PT ;  /* 0x000000ff0900720c */ /* 0x000fda0003f05270 */
[----:B------:R-:W-:Y:S05]  /*1120*/  @!P0 BRA `(.L_x_18) ;  /* 0x0000000000788947 */ /* 0x000fea0003800000 */
[----:B0-----:R-:W0:Y:S01]  /*1130*/  LDC.64 R16, c[0x0][0x390] ;  /* 0x0000e400ff107b82 */ /* 0x001e220000000a00 */
[----:B------:R-:W-:-:S05]  /*1140*/  IADD3 R15, PT, PT, R22, R25, RZ ;  /* 0x00000019160f7210 */ /* 0x000fca0007ffe0ff */
[----:B0-----:R-:W-:Y:S02]  /*1150*/  IMAD.WIDE R16, R15, 0x4, R16 ;  /* 0x000000040f107825 */ /* 0x001fe400078e0210 */
[----:B-1----:R-:W0:Y:S03]  /*1160*/  LDC.64 R14, c[0x0][0x388] ;  /* 0x0000e200ff0e7b82 */ /* 0x002e260000000a00 */
[----:B------:R-:W2:Y:S05]  /*1170*/  LDG.E R18, desc[UR8][R16.64] ;  /* 0x0000000810127981 */ /* 0x000eaa000c1e1900 */
[----:B------:R-:W1:Y:S01]  /*1180*/  S2UR UR5, SR_CgaCtaId ;  /* 0x00000000000579c3 */ /* 0x000e620000008800 */
[----:B------:R-:W-:Y:S01]  /*1190*/  UMOV UR4, 0x400 ;  /* 0x0000040000047882 */ /* 0x000fe20000000000 */
[----:B--2---:R-:W-:-:S04]  /*11a0*/  IMAD R19, R4, R18, R27 ;  /* 0x0000001204137224 */ /* 0x004fc800078e021b */
[----:B0-----:R-:W-:-:S06]  /*11b0*/  IMAD.WIDE R18, R19, 0x4, R14 ;  /* 0x0000000413127825 */ /* 0x001fcc00078e020e */
[----:B------:R-:W2:Y:S01]  /*11c0*/  LDG.E R19, desc[UR8][R18.64] ;  /* 0x0000000812137981 */ /* 0x000ea2000c1e1900 */
[----:B------:R-:W-:Y:S01]  /*11d0*/  UIADD3 UR4, UPT, UPT, UR4, 0x3cc, URZ ;  /* 0x000003cc04047890 */ /* 0x000fe2000fffe0ff */
[----:B------:R-:W-:Y:S01]  /*11e0*/  IMAD R20, R3, R25, R8 ;  /* 0x0000001903147224 */ /* 0x000fe200078e0208 */
[----:B------:R-:W-:Y:S02]  /*11f0*/  ISETP.NE.AND P0, PT, R9, 0x1, PT ;  /* 0x000000010900780c */ /* 0x000fe40003f05270 */
[----:B-1----:R-:W-:-:S06]  /*1200*/  ULEA UR4, UR5, UR4, 0x18 ;  /* 0x0000000405047291 */ /* 0x002fcc000f8ec0ff */
[----:B------:R-:W-:-:S05]  /*1210*/  LEA R20, R20, UR4, 0x2 ;  /* 0x0000000414147c11 */ /* 0x000fca000f8e10ff */
[----:B--2---:R2:W-:Y:S01]  /*1220*/  STS [R20], R19 ;  /* 0x0000001314007388 */ /* 0x0045e20000000800 */
[----:B------:R-:W-:Y:S05]  /*1230*/  @!P0 BRA `(.L_x_18) ;  /* 0x0000000000348947 */ /* 0x000fea0003800000 */
[----:B------:R-:W-:Y:S01]  /*1240*/  ISETP.NE.AND P0, PT, R9, 0x2, PT ;  /* 0x000000020900780c */ /* 0x000fe20003f05270 */
[----:B------:R-:W2:-:S12]  /*1250*/  LDG.E R18, desc[UR8][R16.64+0x4] ;  /* 0x0000040810127981 */ /* 0x000e98000c1e1900 */
[----:B------:R-:W3:Y:S01]  /*1260*/  @P0 LDG.E R21, desc[UR8][R16.64+0x8] ;  /* 0x0000080810150981 */ /* 0x000ee2000c1e1900 */
[----:B--2---:R-:W-:-:S04]  /*1270*/  IMAD R19, R4, R18, R27 ;  /* 0x0000001204137224 */ /* 0x004fc800078e021b */
[----:B------:R-:W-:-:S06]  /*1280*/  IMAD.WIDE R18, R19, 0x4, R14 ;  /* 0x0000000413127825 */ /* 0x000fcc00078e020e */
[----:B------:R-:W2:Y:S01]  /*1290*/  LDG.E R18, desc[UR8][R18.64] ;  /* 0x0000000812127981 */ /* 0x000ea2000c1e1900 */
[----:B---3--:R-:W-:-:S04]  /*12a0*/  @P0 IMAD R21, R4, R21, R27 ;  /* 0x0000001504150224 */ /* 0x008fc800078e021b */
[----:B------:R-:W-:-:S06]  /*12b0*/  @P0 IMAD.WIDE R14, R21, 0x4, R14 ;  /* 0x00000004150e0825 */ /* 0x000fcc00078e020e */
[----:B------:R-:W3:Y:S01]  /*12c0*/  @P0 LDG.E R14, desc[UR8][R14.64] ;  /* 0x000000080e0e0981 */ /* 0x000ee2000c1e1900 */
[----:B------:R-:W-:-:S04]  /*12d0*/  LEA R20, R3, R20, 0x2 ;  /* 0x0000001403147211 */ /* 0x000fc800078e10ff */
[----:B------:R-:W-:Y:S01]  /*12e0*/  @P0 LEA R21, R3, R20, 0x2 ;  /* 0x0000001403150211 */ /* 0x000fe200078e10ff */
[----:B--2---:R4:W-:Y:S04]  /*12f0*/  STS [R20], R18 ;  /* 0x0000001214007388 */ /* 0x0049e80000000800 */
[----:B---3--:R4:W-:Y:S02]  /*1300*/  @P0 STS [R21], R14 ;  /* 0x0000000e15000388 */ /* 0x0089e40000000800 */
.L_x_18:
[----:B------:R-:W-:-:S04]  /*1310*/  IADD3 R8, PT, PT, R23, R8, RZ ;  /* 0x0000000817087210 */ /* 0x000fc80007ffe0ff */
[----:B------:R-:W-:-:S13]  /*1320*/  ISETP.GE.AND P0, PT, R8, R3, PT ;  /* 0x000000030800720c */ /* 0x000fda0003f06270 */
[----:B------:R-:W-:Y:S05]  /*1330*/  @!P0 BRA `(.L_x_24) ;  /* 0xffffffec00f88947 */ /* 0x000fea000383ffff */
.L_x_17:
[----:B------:R-:W-:Y:S05]  /*1340*/  BSYNC.RECONVERGENT B0 ;  /* 0x0000000000007941 */ /* 0x000fea0003800200 */
.L_x_16:
[----:B------:R-:W-:Y:S01]  /*1350*/  BAR.SYNC.DEFER_BLOCKING 0x0 ;  /* 0x0000000000007b1d */ /* 0x000fe20000010000 */
[----:B------:R-:W-:Y:S01]  /*1360*/  ISETP.GE.AND P0, PT, R3, 0x1, PT ;  /* 0x000000010300780c */ /* 0x000fe20003f06270 */
[----:B------:R-:W-:-:S12]  /*1370*/  HFMA2 R13, -RZ, RZ, 0, 0 ;  /* 0x00000000ff0d7431 */ /* 0x000fd800000001ff */
[----:B------:R-:W-:Y:S05]  /*1380*/  @!P0 BRA `(.L_x_25) ;  /* 0x0000000400b88947 */ /* 0x000fea0003800000 */
[C---:B------:R-:W-:Y:S01]  /*1390*/  ISETP.GE.U32.AND P1, PT, R3.reuse, 0x8, PT ;  /* 0x000000080300780c */ /* 0x040fe20003f26070 */
[C---:B------:R-:W-:Y:S01]  /*13a0*/  IMAD R4, R3.reuse, R0, RZ ;  /* 0x0000000003047224 */ /* 0x040fe200078e02ff */
[C---:B------:R-:W-:Y:S01]  /*13b0*/  LOP3.LUT R23, R3.reuse, 0x7, RZ, 0xc0, !PT ;  /* 0x0000000703177812 */ /* 0x040fe200078ec0ff */
[----:B------:R-:W-:Y:S01]  /*13c0*/  IMAD R7, R3, R2, RZ ;  /* 0x0000000203077224 */ /* 0x000fe200078e02ff */
[----:B------:R-:W-:Y:S01]  /*13d0*/  MOV R8, RZ ;  /* 0x000000ff00087202 */ /* 0x000fe20000000f00 */
[----:B------:R-:W-:Y:S01]  /*13e0*/  IMAD.MOV.U32 R13, RZ, RZ, RZ ;  /* 0x000000ffff0d7224 */ /* 0x000fe200078e00ff */
[----:B------:R-:W-:-:S07]  /*13f0*/  ISETP.NE.AND P0, PT, R23, RZ, PT ;  /* 0x000000ff1700720c */ /* 0x000fce0003f05270 */
[----:B------:R-:W-:Y:S06]  /*1400*/  @!P1 BRA `(.L_x_26) ;  /* 0x0000000000a49947 */ /* 0x000fec0003800000 */
[----:B------:R-:W3:Y:S01]  /*1410*/  S2UR UR6, SR_CgaCtaId ;  /* 0x00000000000679c3 */ /* 0x000ee20000008800 */
[----:B------:R-:W-:Y:S01]  /*1420*/  UMOV UR4, 0x400 ;  /* 0x0000040000047882 */ /* 0x000fe20000000000 */
[----:B------:R-:W-:Y:S01]  /*1430*/  LOP3.LUT R8, R3, 0x7ffffff8, RZ, 0xc0, !PT ;  /* 0x7ffffff803087812 */ /* 0x000fe200078ec0ff */
[----:B------:R-:W-:Y:S01]  /*1440*/  UIADD3 UR5, UPT, UPT, UR4, 0x3cc, URZ ;  /* 0x000003cc04057890 */ /* 0x000fe2000fffe0ff */
[----:B------:R-:W-:Y:S02]  /*1450*/  MOV R13, RZ ;  /* 0x000000ff000d7202 */ /* 0x000fe40000000f00 */
[----:B------:R-:W-:Y:S01]  /*1460*/  IADD3 R9, PT, PT, -R8, RZ, RZ ;  /* 0x000000ff08097210 */ /* 0x000fe20007ffe1ff */
[----:B---3--:R-:W-:Y:S02]  /*1470*/  ULEA UR4, UR6, UR4, 0x18 ;  /* 0x0000000406047291 */ /* 0x008fe4000f8ec0ff */
[----:B------:R-:W-:-:S04]  /*1480*/  ULEA UR5, UR6, UR5, 0x18 ;  /* 0x0000000506057291 */ /* 0x000fc8000f8ec0ff */
[----:B------:R-:W-:Y:S02]  /*1490*/  LEA R12, R7, UR4, 0x2 ;  /* 0x00000004070c7c11 */ /* 0x000fe4000f8e10ff */
[----:B01--4-:R-:W-:Y:S02]  /*14a0*/  LEA R14, R4, UR5, 0x2 ;  /* 0x00000005040e7c11 */ /* 0x013fe4000f8e10ff */
[----:B------:R-:W-:Y:S02]  /*14b0*/  IADD3 R12, PT, PT, R12, 0x10, RZ ;  /* 0x000000100c0c7810 */ /* 0x000fe40007ffe0ff */
[----:B------:R-:W-:-:S07]  /*14c0*/  IADD3 R14, PT, PT, R14, 0x10, RZ ;  /* 0x000000100e0e7810 */ /* 0x000fce0007ffe0ff */
.L_x_27:
[----:B------:R-:W-:Y:S01]  /*14d0*/  LDS R22, [R14+-0x10] ;  /* 0xfffff0000e167984 */ /* 0x000fe20000000800 */
[----:B------:R-:W-:-:S03]  /*14e0*/  IADD3 R9, PT, PT, R9, 0x8, RZ ;  /* 0x0000000809097810 */ /* 0x000fc60007ffe0ff */
[----:B------:R-:W0:Y:S01]  /*14f0*/  LDS R21, [R12+-0x10] ;  /* 0xfffff0000c157984 */ /* 0x000e220000000800 */
[----:B------:R-:W-:-:S03]  /*1500*/  ISETP.NE.AND P1, PT, R9, RZ, PT ;  /* 0x000000ff0900720c */ /* 0x000fc60003f25270 */
[----:B------:R-:W-:Y:S04]  /*1510*/  LDS R24, [R14+-0xc] ;  /* 0xfffff4000e187984 */ /* 0x000fe80000000800 */
[----:B------:R-:W1:Y:S04]  /*1520*/  LDS R25, [R12+-0xc] ;  /* 0xfffff4000c197984 */ /* 0x000e680000000800 */
[----:B------:R-:W-:Y:S04]  /*1530*/  LDS R15, [R14+-0x8] ;  /* 0xfffff8000e0f7984 */ /* 0x000fe80000000800 */
[----:B------:R-:W3:Y:S04]  /*1540*/  LDS R16, [R12+-0x8] ;  /* 0xfffff8000c107984 */ /* 0x000ee80000000800 */
[----:B------:R-:W-:Y:S04]  /*1550*/  LDS R17, [R14+-0x4] ;  /* 0xfffffc000e117984 */ /* 0x000fe80000000800 */
[----:B------:R-:W4:Y:S04]  /*1560*/  LDS R18, [R12+-0x4] ;  /* 0xfffffc000c127984 */ /* 0x000f280000000800 */
[----:B--2---:R-:W-:Y:S04]  /*1570*/  LDS R19, [R14] ;  /* 0x000000000e137984 */ /* 0x004fe80000000800 */
[----:B------:R-:W2:Y:S01]  /*1580*/  LDS R20, [R12] ;  /* 0x000000000c147984 */ /* 0x000ea20000000800 */
[----:B0-----:R-:W-:-:S03]  /*1590*/  FFMA R21, R22, R21, R13 ;  /* 0x0000001516157223 */ /* 0x001fc6000000000d */
[----:B------:R-:W-:Y:S04]  /*15a0*/  LDS R13, [R14+0x4] ;  /* 0x000004000e0d7984 */ /* 0x000fe80000000800 */
[----:B------:R-:W0:Y:S01]  /*15b0*/  LDS R22, [R12+0x4] ;  /* 0x000004000c167984 */ /* 0x000e220000000800 */
[----:B-1----:R-:W-:-:S03]  /*15c0*/  FFMA R26, R24, R25, R21 ;  /* 0x00000019181a7223 */ /* 0x002fc60000000015 */
[----:B------:R-:W-:Y:S04]  /*15d0*/  LDS R21, [R14+0x8] ;  /* 0x000008000e157984 */ /* 0x000fe80000000800 */
[----:B------:R-:W1:Y:S01]  /*15e0*/  LDS R24, [R12+0x8] ;  /* 0x000008000c187984 */ /* 0x000e620000000800 */
[----:B---3--:R-:W-:-:S03]  /*15f0*/  FFMA R16, R15, R16, R26 ;  /* 0x000000100f107223 */ /* 0x008fc6000000001a */
[----:B------:R3:W-:Y:S04]  /*1600*/  LDS R15, [R14+0xc] ;  /* 0x00000c000e0f7984 */ /* 0x0007e80000000800 */
[----:B------:R5:W1:Y:S01]  /*1610*/  LDS R25, [R12+0xc] ;  /* 0x00000c000c197984 */ /* 0x000a620000000800 */
[----:B----4-:R-:W-:Y:S01]  /*1620*/  FFMA R16, R17, R18, R16 ;  /* 0x0000001211107223 */ /* 0x010fe20000000010 */
[----:B---3--:R-:W-:Y:S02]  /*1630*/  IADD3 R14, PT, PT, R14, 0x20, RZ ;  /* 0x000000200e0e7810 */ /* 0x008fe40007ffe0ff */
[----:B-----5:R-:W-:Y:S01]  /*1640*/  IADD3 R12, PT, PT, R12, 0x20, RZ ;  /* 0x000000200c0c7810 */ /* 0x020fe20007ffe0ff */
[----:B--2---:R-:W-:-:S04]  /*1650*/  FFMA R16, R19, R20, R16 ;  /* 0x0000001413107223 */ /* 0x004fc80000000010 */
[----:B0-----:R-:W-:-:S04]  /*1660*/  FFMA R16, R13, R22, R16 ;  /* 0x000000160d107223 */ /* 0x001fc80000000010 */
[----:B-1----:R-:W-:-:S04]  /*1670*/  FFMA R16, R21, R24, R16 ;  /* 0x0000001815107223 */ /* 0x002fc80000000010 */
[----:B------:R-:W-:Y:S01]  /*1680*/  FFMA R13, R15, R25, R16 ;  /* 0x000000190f0d7223 */ /* 0x000fe20000000010 */
[----:B------:R-:W-:Y:S06]  /*1690*/  @P1 BRA `(.L_x_27) ;  /* 0xfffffffc008c1947 */ /* 0x000fec000383ffff */
.L_x_26:
[----:B------:R-:W-:Y:S05]  /*16a0*/  @!P0 BRA `(.L_x_25) ;  /* 0x0000000000f08947 */ /* 0x000fea0003800000 */
[----:B------:R-:W-:Y:S02]  /*16b0*/  ISETP.GE.U32.AND P0, PT, R23, 0x4, PT ;  /* 0x000000041700780c */ /* 0x000fe40003f06070 */
[----:B------:R-:W-:-:S04]  /*16c0*/  LOP3.LUT R22, R3, 0x3, RZ, 0xc0, !PT ;  /* 0x0000000303167812 */ /* 0x000fc800078ec0ff */
[----:B------:R-:W-:-:S07]  /*16d0*/  ISETP.NE.AND P1, PT, R22, RZ, PT ;  /* 0x000000ff1600720c */ /* 0x000fce0003f25270 */
[----:B------:R-:W-:Y:S06]  /*16e0*/  @!P0 BRA `(.L_x_28) ;  /* 0x0000000000588947 */ /* 0x000fec0003800000 */
[----:B------:R-:W3:Y:S01]  /*16f0*/  S2UR UR6, SR_CgaCtaId ;  /* 0x00000000000679c3 */ /* 0x000ee20000008800 */
[----:B------:R-:W-:Y:S01]  /*1700*/  UMOV UR4, 0x400 ;  /* 0x0000040000047882 */ /* 0x000fe20000000000 */
[-C--:B------:R-:W-:Y:S01]  /*1710*/  IADD3 R9, PT, PT, R4, R8.reuse, RZ ;  /* 0x0000000804097210 */ /* 0x080fe20007ffe0ff */
[----:B------:R-:W-:Y:S01]  /*1720*/  UIADD3 UR5, UPT, UPT, UR4, 0x3cc, URZ ;  /* 0x000003cc04057890 */ /* 0x000fe2000fffe0ff */
[----:B------:R-:W-:Y:S02]  /*1730*/  IADD3 R12, PT, PT, R7, R8, RZ ;  /* 0x00000008070c7210 */ /* 0x000fe40007ffe0ff */
[----:B------:R-:W-:Y:S01]  /*1740*/  IADD3 R8, PT, PT, R8, 0x4, RZ ;  /* 0x0000000408087810 */ /* 0x000fe20007ffe0ff */
[----:B---3--:R-:W-:Y:S02]  /*1750*/  ULEA UR5, UR6, UR5, 0x18 ;  /* 0x0000000506057291 */ /* 0x008fe4000f8ec0ff */
[----:B------:R-:W-:-:S04]  /*1760*/  ULEA UR4, UR6, UR4, 0x18 ;  /* 0x0000000406047291 */ /* 0x000fc8000f8ec0ff */
[----:B------:R-:W-:Y:S02]  /*1770*/  LEA R9, R9, UR5, 0x2 ;  /* 0x0000000509097c11 */ /* 0x000fe4000f8e10ff */
[----:B01--4-:R-:W-:-:S03]  /*1780*/  LEA R14, R12, UR4, 0x2 ;  /* 0x000000040c0e7c11 */ /* 0x013fc6000f8e10ff */
[----:B------:R-:W-:Y:S04]  /*1790*/  LDS R12, [R9] ;  /* 0x00000000090c7984 */ /* 0x000fe80000000800 */
[----:B------:R-:W0:Y:S04]  /*17a0*/  LDS R15, [R14] ;  /* 0x000000000e0f7984 */ /* 0x000e280000000800 */
[----:B------:R-:W-:Y:S04]  /*17b0*/  LDS R17, [R9+0x4] ;  /* 0x0000040009117984 */ /* 0x000fe80000000800 */
[----:B------:R-:W1:Y:S04]  /*17c0*/  LDS R16, [R14+0x4] ;  /* 0x000004000e107984 */ /* 0x000e680000000800 */
[----:B--2---:R-:W-:Y:S04]  /*17d0*/  LDS R19, [R9+0x8] ;  /* 0x0000080009137984 */ /* 0x004fe80000000800 */
[----:B------:R-:W2:Y:S04]  /*17e0*/  LDS R18, [R14+0x8] ;  /* 0x000008000e127984 */ /* 0x000ea80000000800 */
[----:B------:R-:W-:Y:S04]  /*17f0*/  LDS R21, [R9+0xc] ;  /* 0x00000c0009157984 */ /* 0x000fe80000000800 */
[----:B------:R-:W3:Y:S01]  /*1800*/  LDS R20, [R14+0xc] ;  /* 0x00000c000e147984 */ /* 0x000ee20000000800 */
[----:B0-----:R-:W-:-:S04]  /*1810*/  FFMA R12, R12, R15, R13 ;  /* 0x0000000f0c0c7223 */ /* 0x001fc8000000000d */
[----:B-1----:R-:W-:-:S04]  /*1820*/  FFMA R12, R17, R16, R12 ;  /* 0x00000010110c7223 */ /* 0x002fc8000000000c */
[----:B--2---:R-:W-:-:S04]  /*1830*/  FFMA R12, R19, R18, R12 ;  /* 0x00000012130c7223 */ /* 0x004fc8000000000c */
[----:B---3--:R-:W-:-:S07]  /*1840*/  FFMA R13, R21, R20, R12 ;  /* 0x00000014150d7223 */ /* 0x008fce000000000c */
.L_x_28:
[----:B------:R-:W-:Y:S05]  /*1850*/  @!P1 BRA `(.L_x_25) ;  /* 0x0000000000849947 */ /* 0x000fea0003800000 */
[----:B------:R-:W-:Y:S02]  /*1860*/  ISETP.NE.AND P0, PT, R22, 0x1, PT ;  /* 0x000000011600780c */ /* 0x000fe40003f05270 */
[----:B------:R-:W-:-:S04]  /*1870*/  LOP3.LUT R3, R3, 0x1, RZ, 0xc0, !PT ;  /* 0x0000000103037812 */ /* 0x000fc800078ec0ff */
[----:B------:R-:W-:-:S07]  /*1880*/  ISETP.NE.U32.AND P1, PT, R3, 0x1, PT ;  /* 0x000000010300780c */ /* 0x000fce0003f25070 */
        /* <DEDUP_REMOVED lines=9> */
[----:B0-----:R-:W-:Y:S02]  /*1920*/  LEA R15, R3, UR5, 0x2 ;  /* 0x00000005030f7c11 */ /* 0x001fe4000f8e10ff */
[----:B------:R-:W-:-:S03]  /*1930*/  LEA R16, R9, UR4, 0x2 ;  /* 0x0000000409107c11 */ /* 0x000fc6000f8e10ff */
[----:B------:R-:W-:Y:S04]  /*1940*/  LDS R12, [R15] ;  /* 0x000000000f0c7984 */ /* 0x000fe80000000800 */
[----:B------:R-:W0:Y:S04]  /*1950*/  LDS R3, [R16] ;  /* 0x0000000010037984 */ /* 0x000e280000000800 */
[----:B-1--4-:R-:W-:Y:S04]  /*1960*/  LDS R14, [R15+0x4] ;  /* 0x000004000f0e7984 */ /* 0x012fe80000000800 */
[----:B------:R-:W1:Y:S01]  /*1970*/  LDS R9, [R16+0x4] ;  /* 0x0000040010097984 */ /* 0x000e620000000800 */
[----:B0-----:R-:W-:-:S04]  /*1980*/  FFMA R3, R12, R3, R13 ;  /* 0x000000030c037223 */ /* 0x001fc8000000000d */
[----:B-1----:R-:W-:-:S07]  /*1990*/  FFMA R13, R14, R9, R3 ;  /* 0x000000090e0d7223 */ /* 0x002fce0000000003 */
.L_x_29:
[----:B------:R-:W-:Y:S05]  /*19a0*/  @P1 BRA `(.L_x_25) ;  /* 0x0000000000301947 */ /* 0x000fea0003800000 */
[----:B------:R-:W3:Y:S01]  /*19b0*/  S2UR UR6, SR_CgaCtaId ;  /* 0x00000000000679c3 */ /* 0x000ee20000008800 */
[----:B------:R-:W-:Y:S01]  /*19c0*/  UMOV UR4, 0x400 ;  /* 0x0000040000047882 */ /* 0x000fe20000000000 */
[-C--:B------:R-:W-:Y:S01]  /*19d0*/  IADD3 R4, PT, PT, R4, R8.reuse, RZ ;  /* 0x0000000804047210 */ /* 0x080fe20007ffe0ff */
[----:B------:R-:W-:Y:S01]  /*19e0*/  UIADD3 UR5, UPT, UPT, UR4, 0x3cc, URZ ;  /* 0x000003cc04057890 */ /* 0x000fe2000fffe0ff */
[----:B------:R-:W-:-:S03]  /*19f0*/  IADD3 R7, PT, PT, R7, R8, RZ ;  /* 0x0000000807077210 */ /* 0x000fc60007ffe0ff */
[----:B---3--:R-:W-:Y:S02]  /*1a00*/  ULEA UR5, UR6, UR5, 0x18 ;  /* 0x0000000506057291 */ /* 0x008fe4000f8ec0ff */
[----:B------:R-:W-:-:S04]  /*1a10*/  ULEA UR4, UR6, UR4, 0x18 ;  /* 0x0000000406047291 */ /* 0x000fc8000f8ec0ff */
[----:B------:R-:W-:Y:S02]  /*1a20*/  LEA R4, R4, UR5, 0x2 ;  /* 0x0000000504047c11 */ /* 0x000fe4000f8e10ff */
[----:B------:R-:W-:-:S04]  /*1a30*/  LEA R7, R7, UR4, 0x2 ;  /* 0x0000000407077c11 */ /* 0x000fc8000f8e10ff */
[----:B------:R-:W-:Y:S04]  /*1a40*/  LDS R4, [R4] ;  /* 0x0000000004047984 */ /* 0x000fe80000000800 */
[----:B------:R-:W3:Y:S02]  /*1a50*/  LDS R7, [R7] ;  /* 0x0000000007077984 */ /* 0x000ee40000000800 */
[----:B---3--:R-:W-:-:S07]  /*1a60*/  FFMA R13, R4, R7, R13 ;  /* 0x00000007040d7223 */ /* 0x008fce000000000d */
.L_x_25:
[----:B------:R-:W3:Y:S01]  /*1a70*/  LDC.64 R8, c[0x0][0x3b0] ;  /* 0x0000ec00ff087b82 */ /* 0x000ee20000000a00 */
[----:B------:R-:W5:Y:S01]  /*1a80*/  F2I.F64.TRUNC R11, R10 ;  /* 0x0000000a000b7311 */ /* 0x000f62000030d100 */
[----:B------:R-:W-:-:S04]  /*1a90*/  IMAD R0, R6, R5, R0 ;  /* 0x0000000506007224 */ /* 0x000fc800078e0200 */
[----:B-----5:R-:W-:-:S04]  /*1aa0*/  IMAD R3, R11, R0, R2 ;  /* 0x000000000b037224 */ /* 0x020fc800078e0202 */
[----:B---3--:R-:W-:-:S05]  /*1ab0*/  IMAD.WIDE R2, R3, 0x4, R8 ;  /* 0x0000000403027825 */ /* 0x008fca00078e0208 */
[----:B------:R-:W-:Y:S01]  /*1ac0*/  STG.E desc[UR8][R2.64], R13 ;  /* 0x0000000d02007986 */ /* 0x000fe2000c101908 */
[----:B------:R-:W-:Y:S05]  /*1ad0*/  EXIT ;  /* 0x000000000000794d */ /* 0x000fea0003800000 */
.L_x_30:
        /* <DEDUP_REMOVED lines=10> */
.L_x_46:


//--------------------- .text._Z6Conv1DPKdPKfS2_Pf --------------------------
	.section	.text._Z6Conv1DPKdPKfS2_Pf,"ax",@progbits
	.align	128
        .global         _Z6Conv1DPKdPKfS2_Pf
        .type           _Z6Conv1DPKdPKfS2_Pf,@function
        .size           _Z6Conv1DPKdPKfS2_Pf,(.L_x_43 - _Z6Conv1DPKdPKfS2_Pf)
        .other          _Z6Conv1DPKdPKfS2_Pf,@"STO_CUDA_ENTRY STV_DEFAULT"
_Z6Conv1DPKdPKfS2_Pf:
.text._Z6Conv1DPKdPKfS2_Pf:
[----:B------:R-:W-:Y:S08]  /*0000*/  LDC R1, c[0x0][0x37c] ;  /* 0x0000df00ff017b82 */ /* 0x000ff00000000800 */
[----:B------:R-:W0:Y:S01]  /*0010*/  LDC.64 R4, c[0x0][0x380] ;  /* 0x0000e000ff047b82 */ /* 0x000e220000000a00 */
[----:B------:R-:W0:Y:S02]  /*0020*/  LDCU.64 UR8, c[0x0][0x358] ;  /* 0x00006b00ff0877ac */ /* 0x000e240008000a00 */
[----:B0-----:R-:W2:Y:S04]  /*0030*/  LDG.E.64 R6, desc[UR8][R4.64+0x18] ;  /* 0x0000180804067981 */ /* 0x001ea8000c1e1b00 */
[----:B------:R-:W3:Y:S01]  /*0040*/  LDG.E.64 R10, desc[UR8][R4.64+0x30] ;  /* 0x00003008040a7981 */ /* 0x000ee2000c1e1b00 */
[----:B------:R-:W0:Y:S01]  /*0050*/  S2R R2, SR_TID.X ;  /* 0x0000000000027919 */ /* 0x000e220000002100 */
[----:B--2---:R-:W1:Y:S08]  /*0060*/  F2I.F64.TRUNC R6, R6 ;  /* 0x0000000600067311 */ /* 0x004e70000030d100 */
[----:B---3--:R-:W2:Y:S01]  /*0070*/  F2I.F64.TRUNC R3, R10 ;  /* 0x0000000a00037311 */ /* 0x008ea2000030d100 */
[----:B-1----:R-:W-:-:S13]  /*0080*/  R2UR UR6, R6 ;  /* 0x00000000060672ca */ /* 0x002fda00000e0000 */
[----:B--2---:R-:W-:-:S05]  /*0090*/  IMAD R9, R3, UR6, RZ ;  /* 0x0000000603097c24 */ /* 0x004fca000f8e02ff */
[C---:B0-----:R-:W-:Y:S02]  /*00a0*/  ISETP.GE.AND P0, PT, R2.reuse, R9, PT ;  /* 0x000000090200720c */ /* 0x041fe40003f06270 */
[----:B------:R-:W2:Y:S11]  /*00b0*/  LDG.E.64 R8, desc[UR8][R4.64] ;  /* 0x0000000804087981 */ /* 0x000eb6000c1e1b00 */
[----:B------:R-:W0:Y:S02]  /*00c0*/  @!P0 LDC.64 R12, c[0x0][0x390] ;  /* 0x0000e400ff0c8b82 */ /* 0x000e240000000a00 */
[----:B0-----:R-:W-:-:S06]  /*00d0*/  @!P0 IMAD.WIDE.U32 R12, R2, 0x4, R12 ;  /* 0x00000004020c8825 */ /* 0x001fcc00078e000c */
[----:B------:R-:W3:Y:S01]  /*00e0*/  @!P0 LDG.E R12, desc[UR8][R12.64] ;  /* 0x000000080c0c8981 */ /* 0x000ee2000c1e1900 */
[----:B------:R-:W0:Y:S01]  /*00f0*/  @!P0 S2R R17, SR_CgaCtaId ;  /* 0x0000000000118919 */ /* 0x000e220000008800 */
[----:B------:R-:W-:Y:S01]  /*0100*/  @!P0 MOV R0, 0x400 ;  /* 0x0000040000008802 */ /* 0x000fe20000000f00 */
[----:B------:R-:W-:-:S03]  /*0110*/  IMAD.U32 R6, RZ, RZ, UR6 ;  /* 0x00000006ff067e24 */ /* 0x000fc6000f8e00ff */
[----:B0-----:R-:W-:-:S04]  /*0120*/  @!P0 LEA R11, R17, R0, 0x18 ;  /* 0x00000000110b8211 */ /* 0x001fc800078ec0ff */
[----:B------:R-:W-:Y:S01]  /*0130*/  @!P0 LEA R11, R2, R11, 0x2 ;  /* 0x0000000b020b8211 */ /* 0x000fe200078e10ff */
[----:B--2---:R-:W0:Y:S02]  /*0140*/  F2I.F64.TRUNC R15, R8 ;  /* 0x00000008000f7311 */ /* 0x004e24000030d100 */
[----:B0-----:R-:W-:-:S04]  /*0150*/  IADD3 R7, PT, PT, R15, -0x400, -R6 ;  /* 0xfffffc000f077810 */ /* 0x001fc80007ffe806 */
[----:B------:R-:W-:Y:S01]  /*0160*/  ISETP.GE.AND P1, PT, R7, RZ, PT ;  /* 0x000000ff0700720c */ /* 0x000fe20003f26270 */
[----:B---3--:R0:W-:Y:S01]  /*0170*/  @!P0 STS [R11], R12 ;  /* 0x0000000c0b008388 */ /* 0x0081e20000000800 */
[----:B------:R-:W-:Y:S11]  /*0180*/  BAR.SYNC.DEFER_BLOCKING 0x0 ;  /* 0x0000000000007b1d */ /* 0x000ff60000010000 */
[----:B------:R-:W-:Y:S05]  /*0190*/  @!P1 EXIT ;  /* 0x000000000000994d */ /* 0x000fea0003800000 */
[----:B------:R-:W1:Y:S01]  /*01a0*/  S2UR UR5, SR_CgaCtaId ;  /* 0x00000000000579c3 */ /* 0x000e620000008800 */
[----:B------:R-:W2:Y:S01]  /*01b0*/  S2R R0, SR_CTAID.X ;  /* 0x0000000000007919 */ /* 0x000ea20000002500 */
[----:B------:R-:W-:Y:S01]  /*01c0*/  UMOV UR4, 0x400 ;  /* 0x0000040000047882 */ /* 0x000fe20000000000 */
[----:B------:R-:W-:Y:S01]  /*01d0*/  IMAD.U32 R16, RZ, RZ, UR6 ;  /* 0x00000006ff107e24 */ /* 0x000fe2000f8e00ff */
[----:B------:R-:W-:-:S04]  /*01e0*/  UIADD3 UR4, UPT, UPT, UR4, 0x3cc, URZ ;  /* 0x000003cc04047890 */ /* 0x000fc8000fffe0ff */
[C---:B------:R-:W-:Y:S02]  /*01f0*/  LOP3.LUT R8, R16.reuse, 0x7ffffffc, RZ, 0xc0, !PT ;  /* 0x7ffffffc10087812 */ /* 0x040fe400078ec0ff */
[----:B------:R-:W-:Y:S02]  /*0200*/  LOP3.LUT R18, R16, 0x3, RZ, 0xc0, !PT ;  /* 0x0000000310127812 */ /* 0x000fe400078ec0ff */
[----:B------:R-:W-:Y:S01]  /*0210*/  IADD3 R10, PT, PT, -R8, RZ, RZ ;  /* 0x000000ff080a7210 */ /* 0x000fe20007ffe1ff */
[----:B-1----:R-:W-:Y:S02]  /*0220*/  ULEA UR4, UR5, UR4, 0x18 ;  /* 0x0000000405047291 */ /* 0x002fe4000f8ec0ff */
[----:B------:R-:W-:-:S04]  /*0230*/  USHF.L.U32 UR5, UR6, 0x2, URZ ;  /* 0x0000000206057899 */ /* 0x000fc800080006ff */
[----:B------:R-:W-:Y:S01]  /*0240*/  LEA R9, R2, UR4, 0x2 ;  /* 0x0000000402097c11 */ /* 0x000fe2000f8e10ff */
[----:B------:R-:W-:Y:S01]  /*0250*/  UMOV UR4, URZ ;  /* 0x000000ff00047c82 */ /* 0x000fe20008000000 */
[CC--:B--2---:R-:W-:Y:S02]  /*0260*/  IMAD R17, R15.reuse, R0.reuse, R2 ;  /* 0x000000000f117224 */ /* 0x0c4fe400078e0202 */
[----:B0-----:R-:W-:Y:S02]  /*0270*/  IMAD R11, R15, R0, UR6 ;  /* 0x000000060f0b7e24 */ /* 0x001fe4000f8e0200 */
[----:B------:R-:W-:-:S07]  /*0280*/  VIADD R12, R9, 0x8 ;  /* 0x00000008090c7836 */ /* 0x000fce0000000000 */
.L_x_40:
[----:B0-----:R-:W0:Y:S01]  /*0290*/  LDC.64 R14, c[0x0][0x388] ;  /* 0x0000e200ff0e7b82 */ /* 0x001e220000000a00 */
[----:B------:R-:W-:Y:S02]  /*02a0*/  ISETP.GE.AND P0, PT, R2, UR6, PT ;  /* 0x0000000602007c0c */ /* 0x000fe4000bf06270 */
[----:B------:R-:W-:-:S11]  /*02b0*/  IADD3 R13, PT, PT, R11, UR4, R2 ;  /* 0x000000040b0d7c10 */ /* 0x000fd6000fffe002 */
[----:B------:R-:W-:-:S05]  /*02c0*/  @!P0 IADD3 R5, PT, PT, R17, UR4, RZ ;  /* 0x0000000411058c10 */ /* 0x000fca000fffe0ff */
[----:B0-----:R-:W-:-:S04]  /*02d0*/  @!P0 IMAD.WIDE R4, R5, 0x4, R14 ;  /* 0x0000000405048825 */ /* 0x001fc800078e020e */
[----:B------:R-:W-:Y:S02]  /*02e0*/  IMAD.WIDE R14, R13, 0x4, R14 ;  /* 0x000000040d0e7825 */ /* 0x000fe400078e020e */
[----:B------:R-:W2:Y:S04]  /*02f0*/  @!P0 LDG.E R4, desc[UR8][R4.64] ;  /* 0x0000000804048981 */ /* 0x000ea8000c1e1900 */
[----:B------:R-:W3:Y:S01]  /*0300*/  LDG.E R14, desc[UR8][R14.64] ;  /* 0x000000080e0e7981 */ /* 0x000ee2000c1e1900 */
[----:B------:R-:W-:-:S03]  /*0310*/  IMAD.MOV.U32 R0, RZ, RZ, RZ ;  /* 0x000000ffff007224 */ /* 0x000fc600078e00ff */
[----:B--2---:R0:W-:Y:S01]  /*0320*/  @!P0 STS [R9], R4 ;  /* 0x0000000409008388 */ /* 0x0041e20000000800 */
[----:B------:R-:W-:-:S03]  /*0330*/  ISETP.GE.AND P0, PT, R3, 0x1, PT ;  /* 0x000000010300780c */ /* 0x000fc60003f06270 */
[----:B---3--:R0:W-:Y:S01]  /*0340*/  STS [R9+UR5], R14 ;  /* 0x0000000e09007988 */ /* 0x0081e20008000805 */
[----:B------:R-:W-:Y:S09]  /*0350*/  BAR.SYNC.DEFER_BLOCKING 0x0 ;  /* 0x0000000000007b1d */ /* 0x000ff20000010000 */
[----:B0-----:R-:W-:Y:S05]  /*0360*/  @!P0 BRA `(.L_x_31) ;  /* 0x0000000000ec8947 */ /* 0x001fea0003800000 */
[----:B------:R-:W-:Y:S02]  /*0370*/  HFMA2 R0, -RZ, RZ, 0, 0 ;  /* 0x00000000ff007431 */ /* 0x000fe400000001ff */
[----:B------:R-:W-:-:S07]  /*0380*/  IMAD.MOV.U32 R4, RZ, RZ, RZ ;  /* 0x000000ffff047224 */ /* 0x000fce00078e00ff */
.L_x_35:
[----:B------:R-:W-:Y:S02]  /*0390*/  ISETP.GE.AND P0, PT, R6, 0x1, PT ;  /* 0x000000010600780c */ /* 0x000fe40003f06270 */
[----:B------:R-:W-:-:S11]  /*03a0*/  MOV R15, RZ ;  /* 0x000000ff000f7202 */ /* 0x000fd60000000f00 */
[----:B------:R-:W-:Y:S05]  /*03b0*/  @!P0 BRA `(.L_x_32) ;  /* 0x0000000000c88947 */ /* 0x000fea0003800000 */
[----:B------:R-:W-:Y:S01]  /*03c0*/  ISETP.GE.U32.AND P0, PT, R16, 0x4, PT ;  /* 0x000000041000780c */ /* 0x000fe20003f06070 */
[----:B------:R-:W-:Y:S01]  /*03d0*/  IMAD.MOV.U32 R15, RZ, RZ, RZ ;  /* 0x000000ffff0f7224 */ /* 0x000fe200078e00ff */
[----:B------:R-:W-:-:S11]  /*03e0*/  MOV R5, RZ ;  /* 0x000000ff00057202 */ /* 0x000fd60000000f00 */
[----:B------:R-:W-:Y:S05]  /*03f0*/  @!P0 BRA `(.L_x_33) ;  /* 0x0000000000688947 */ /* 0x000fea0003800000 */
[----:B------:R-:W0:Y:S01]  /*0400*/  S2R R14, SR_CgaCtaId ;  /* 0x00000000000e7919 */ /* 0x000e220000008800 */
[----:B------:R-:W-:Y:S01]  /*0410*/  MOV R5, 0x400 ;  /* 0x0000040000057802 */ /* 0x000fe20000000f00 */
[----:B------:R-:W-:Y:S01]  /*0420*/  IMAD.MOV.U32 R15, RZ, RZ, RZ ;  /* 0x000000ffff0f7224 */ /* 0x000fe200078e00ff */
[----:B------:R-:W-:Y:S02]  /*0430*/  MOV R13, R12 ;  /* 0x0000000c000d7202 */ /* 0x000fe40000000f00 */
[----:B0-----:R-:W-:-:S05]  /*0440*/  LEA R5, R14, R5, 0x18 ;  /* 0x000000050e057211 */ /* 0x001fca00078ec0ff */
[----:B------:R-:W-:Y:S02]  /*0450*/  IMAD R14, R4, UR5, R5 ;  /* 0x00000005040e7c24 */ /* 0x000fe4000f8e0205 */
[----:B------:R-:W-:-:S03]  /*0460*/  IMAD.MOV.U32 R5, RZ, RZ, R10 ;  /* 0x000000ffff057224 */ /* 0x000fc600078e000a */
[----:B------:R-:W-:-:S07]  /*0470*/  IADD3 R14, PT, PT, R14, 0x8, RZ ;  /* 0x000000080e0e7810 */ /* 0x000fce0007ffe0ff */
.L_x_34:
[----:B------:R-:W-:Y:S01]  /*0480*/  LDS R20, [R14+-0x8] ;  /* 0xfffff8000e147984 */ /* 0x000fe20000000800 */
[----:B------:R-:W-:-:S03]  /*0490*/  VIADD R5, R5, 0x4 ;  /* 0x0000000405057836 */ /* 0x000fc60000000000 */
[----:B------:R-:W0:Y:S02]  /*04a0*/  LDS R19, [R13+-0x8] ;  /* 0xfffff8000d137984 */ /* 0x000e240000000800 */
[----:B------:R-:W-:Y:S02]  /*04b0*/  ISETP.NE.AND P0, PT, R5, RZ, PT ;  /* 0x000000ff0500720c */ /* 0x000fe40003f05270 */
[----:B------:R-:W-:Y:S04]  /*04c0*/  LDS R22, [R14+-0x4] ;  /* 0xfffffc000e167984 */ /* 0x000fe80000000800 */
[----:B------:R-:W1:Y:S04]  /*04d0*/  LDS R21, [R13+-0x4] ;  /* 0xfffffc000d157984 */ /* 0x000e680000000800 */
[----:B------:R-:W-:Y:S04]  /*04e0*/  LDS R24, [R14] ;  /* 0x000000000e187984 */ /* 0x000fe80000000800 */
[----:B------:R-:W2:Y:S04]  /*04f0*/  LDS R23, [R13] ;  /* 0x000000000d177984 */ /* 0x000ea80000000800 */
[----:B------:R3:W-:Y:S04]  /*0500*/  LDS R26, [R14+0x4] ;  /* 0x000004000e1a7984 */ /* 0x0007e80000000800 */
[----:B------:R4:W5:Y:S01]  /*0510*/  LDS R25, [R13+0x4] ;  /* 0x000004000d197984 */ /* 0x0009620000000800 */
[----:B---3--:R-:W-:Y:S01]  /*0520*/  IADD3 R14, PT, PT, R14, 0x10, RZ ;  /* 0x000000100e0e7810 */ /* 0x008fe20007ffe0ff */
[----:B----4-:R-:W-:-:S02]  /*0530*/  VIADD R13, R13, 0x10 ;  /* 0x000000100d0d7836 */ /* 0x010fc40000000000 */
[----:B0-----:R-:W-:-:S04]  /*0540*/  FFMA R19, R20, R19, R15 ;  /* 0x0000001314137223 */ /* 0x001fc8000000000f */
[----:B-1----:R-:W-:-:S04]  /*0550*/  FFMA R19, R22, R21, R19 ;  /* 0x0000001516137223 */ /* 0x002fc80000000013 */
[----:B--2---:R-:W-:-:S04]  /*0560*/  FFMA R19, R24, R23, R19 ;  /* 0x0000001718137223 */ /* 0x004fc80000000013 */
[----:B-----5:R-:W-:Y:S01]  /*0570*/  FFMA R15, R26, R25, R19 ;  /* 0x000000191a0f7223 */ /* 0x020fe20000000013 */
[----:B------:R-:W-:Y:S06]  /*0580*/  @P0 BRA `(.L_x_34) ;  /* 0xfffffffc00bc0947 */ /* 0x000fec000383ffff */
[----:B------:R-:W-:-:S07]  /*0590*/  MOV R5, R8 ;  /* 0x0000000800057202 */ /* 0x000fce0000000f00 */
.L_x_33:
[----:B------:R-:W-:-:S13]  /*05a0*/  ISETP.NE.AND P0, PT, R18, RZ, PT ;  /* 0x000000ff1200720c */ /* 0x000fda0003f05270 */
[----:B------:R-:W-:Y:S05]  /*05b0*/  @!P0 BRA `(.L_x_32) ;  /* 0x0000000000488947 */ /* 0x000fea0003800000 */
[----:B------:R-:W0:Y:S01]  /*05c0*/  S2R R19, SR_CgaCtaId ;  /* 0x0000000000137919 */ /* 0x000e220000008800 */
[----:B------:R-:W-:Y:S01]  /*05d0*/  MOV R14, 0x400 ;  /* 0x00000400000e7802 */ /* 0x000fe20000000f00 */
[----:B------:R-:W-:Y:S01]  /*05e0*/  IMAD R13, R4, UR6, R5 ;  /* 0x00000006040d7c24 */ /* 0x000fe2000f8e0205 */
[----:B------:R-:W-:Y:S02]  /*05f0*/  LEA R21, R5, R9, 0x2 ;  /* 0x0000000905157211 */ /* 0x000fe400078e10ff */
[----:B------:R-:W-:Y:S02]  /*0600*/  ISETP.NE.AND P0, PT, R18, 0x1, PT ;  /* 0x000000011200780c */ /* 0x000fe40003f05270 */
[----:B0-----:R-:W-:-:S05]  /*0610*/  LEA R14, R19, R14, 0x18 ;  /* 0x0000000e130e7211 */ /* 0x001fca00078ec0ff */
[----:B------:R-:W-:-:S05]  /*0620*/  IMAD R19, R13, 0x4, R14 ;  /* 0x000000040d137824 */ /* 0x000fca00078e020e */
[----:B------:R-:W-:Y:S04]  /*0630*/  LDS R14, [R19] ;  /* 0x00000000130e7984 */ /* 0x000fe80000000800 */
[----:B------:R-:W0:Y:S02]  /*0640*/  LDS R5, [R21] ;  /* 0x0000000015057984 */ /* 0x000e240000000800 */
[----:B0-----:R-:W-:Y:S01]  /*0650*/  FFMA R15, R14, R5, R15 ;  /* 0x000000050e0f7223 */ /* 0x001fe2000000000f */
[----:B------:R-:W-:Y:S06]  /*0660*/  @!P0 BRA `(.L_x_32) ;  /* 0x00000000001c8947 */ /* 0x000fec0003800000 */
[----:B------:R-:W-:Y:S01]  /*0670*/  ISETP.NE.AND P0, PT, R18, 0x2, PT ;  /* 0x000000021200780c */ /* 0x000fe20003f05270 */
[----:B------:R-:W-:Y:S04]  /*0680*/  LDS R14, [R19+0x4] ;  /* 0x00000400130e7984 */ /* 0x000fe80000000800 */
[----:B------:R-:W0:Y:S08]  /*0690*/  LDS R5, [R21+0x4] ;  /* 0x0000040015057984 */ /* 0x000e300000000800 */
[----:B------:R-:W-:Y:S04]  /*06a0*/  @P0 LDS R20, [R19+0x8] ;  /* 0x0000080013140984 */ /* 0x000fe80000000800 */
[----:B------:R-:W1:Y:S01]  /*06b0*/  @P0 LDS R13, [R21+0x8] ;  /* 0x00000800150d0984 */ /* 0x000e620000000800 */
[----:B0-----:R-:W-:-:S04]  /*06c0*/  FFMA R15, R14, R5, R15 ;  /* 0x000000050e0f7223 */ /* 0x001fc8000000000f */
[----:B-1----:R-:W-:-:S07]  /*06d0*/  @P0 FFMA R15, R20, R13, R15 ;  /* 0x0000000d140f0223 */ /* 0x002fce000000000f */
.L_x_32:
[----:B------:R-:W-:Y:S02]  /*06e0*/  VIADD R4, R4, 0x1 ;  /* 0x0000000104047836 */ /* 0x000fe40000000000 */
[----:B------:R-:W-:-:S03]  /*06f0*/  FFMA R0, R15, R15, R0 ;  /* 0x0000000f0f007223 */ /* 0x000fc60000000000 */
[----:B------:R-:W-:-:S13]  /*0700*/  ISETP.NE.AND P0, PT, R4, R3, PT ;  /* 0x000000030400720c */ /* 0x000fda0003f05270 */
[----:B------:R-:W-:Y:S05]  /*0710*/  @P0 BRA `(.L_x_35) ;  /* 0xfffffffc001c0947 */ /* 0x000fea000383ffff */
.L_x_31:
[----:B------:R-:W-:Y:S01]  /*0720*/  IADD3 R4, PT, PT, R0, -0xd000000, RZ ;  /* 0xf300000000047810 */ /* 0x000fe20007ffe0ff */
[----:B------:R0:W1:Y:S01]  /*0730*/  MUFU.RSQ R5, R0 ;  /* 0x0000000000057308 */ /* 0x0000620000001400 */
[----:B------:R-:W-:Y:S02]  /*0740*/  BSSY.RECONVERGENT B0, `(.L_x_36) ;  /* 0x000000c000007945 */ /* 0x000fe40003800200 */
[----:B------:R-:W-:-:S13]  /*0750*/  ISETP.GT.U32.AND P0, PT, R4, 0x727fffff, PT ;  /* 0x727fffff0400780c */ /* 0x000fda0003f04070 */
[----:B0-----:R-:W-:Y:S05]  /*0760*/  @!P0 BRA `(.L_x_37) ;  /* 0x0000000000148947 */ /* 0x001fea0003800000 */
[----:B------:R-:W-:Y:S01]  /*0770*/  BSSY.RECONVERGENT B1, `(.L_x_38) ;  /* 0x0000003000017945 */ /* 0x000fe20003800200 */
[----:B------:R-:W-:-:S07]  /*0780*/  MOV R19, 0x7a0 ;  /* 0x000007a000137802 */ /* 0x000fce0000000f00 */
[----:B-1----:R-:W-:Y:S05]  /*0790*/  CALL.REL.NOINC `($__internal_0_$__cuda_sm20_sqrt_rn_f32_slowpath) ;  /* 0x0000000000407944 */ /* 0x002fea0003c00000 */
[----:B------:R-:W-:Y:S05]  /*07a0*/  BSYNC.RECONVERGENT B1 ;  /* 0x0000000000017941 */ /* 0x000fea0003800200 */
.L_x_38:
[----:B------:R-:W-:Y:S05]  /*07b0*/  BRA `(.L_x_39) ;  /* 0x0000000000107947 */ /* 0x000fea0003800000 */
.L_x_37:
[C---:B-1----:R-:W-:Y:S01]  /*07c0*/  FMUL.FTZ R13, R5.reuse, R0 ;  /* 0x00000000050d7220 */ /* 0x042fe20000410000 */
[----:B------:R-:W-:-:S03]  /*07d0*/  FMUL.FTZ R4, R5, 0.5 ;  /* 0x3f00000005047820 */ /* 0x000fc60000410000 */
[----:B------:R-:W-:-:S04]  /*07e0*/  FFMA R0, -R13, R13, R0 ;  /* 0x0000000d0d007223 */ /* 0x000fc80000000100 */
[----:B------:R-:W-:-:S07]  /*07f0*/  FFMA R13, R0, R4, R13 ;  /* 0x00000004000d7223 */ /* 0x000fce000000000d */
.L_x_39:
[----:B------:R-:W-:Y:S05]  /*0800*/  BSYNC.RECONVERGENT B0 ;  /* 0x0000000000007941 */ /* 0x000fea0003800200 */
.L_x_36:
[----:B------:R-:W0:Y:S01]  /*0810*/  LDC.64 R4, c[0x0][0x398] ;  /* 0x0000e600ff047b82 */ /* 0x000e220000000a00 */
[----:B------:R-:W-:Y:S01]  /*0820*/  VIADD R15, R17, UR4 ;  /* 0x00000004110f7c36 */ /* 0x000fe20008000000 */
[----:B------:R-:W-:-:S06]  /*0830*/  UIADD3 UR4, UPT, UPT, UR4, 0x400, URZ ;  /* 0x0000040004047890 */ /* 0x000fcc000fffe0ff */
[----:B------:R-:W-:Y:S01]  /*0840*/  ISETP.LT.AND P0, PT, R7, UR4, PT ;  /* 0x0000000407007c0c */ /* 0x000fe2000bf01270 */
[----:B0-----:R-:W-:-:S05]  /*0850*/  IMAD.WIDE R4, R15, 0x4, R4 ;  /* 0x000000040f047825 */ /* 0x001fca00078e0204 */
[----:B------:R0:W-:Y:S01]  /*0860*/  STG.E desc[UR8][R4.64], R13 ;  /* 0x0000000d04007986 */ /* 0x0001e2000c101908 */
[----:B------:R-:W-:Y:S06]  /*0870*/  BAR.SYNC.DEFER_BLOCKING 0x0 ;  /* 0x0000000000007b1d */ /* 0x000fec0000010000 */
[----:B------:R-:W-:Y:S05]  /*0880*/  @!P0 BRA `(.L_x_40) ;  /* 0xfffffff800808947 */ /* 0x000fea000383ffff */
[----:B------:R-:W-:Y:S05]  /*0890*/  EXIT ;  /* 0x000000000000794d */ /* 0x000fea0003800000 */
        .weak           $__internal_0_$__cuda_sm20_sqrt_rn_f32_slowpath
        .type           $__internal_0_$__cuda_sm20_sqrt_rn_f32_slowpath,@function
        .size           $__internal_0_$__cuda_sm20_sqrt_rn_f32_slowpath,(.L_x_43 - $__internal_0_$__cuda_sm20_sqrt_rn_f32_slowpath)
$__internal_0_$__cuda_sm20_sqrt_rn_f32_slowpath:
[----:B------:R-:W-:-:S13]  /*08a0*/  LOP3.LUT P0, RZ, R0, 0x7fffffff, RZ, 0xc0, !PT ;  /* 0x7fffffff00ff7812 */ /* 0x000fda000780c0ff */
[----:B------:R-:W-:Y:S01]  /*08b0*/  @!P0 MOV R4, R0 ;  /* 0x0000000000048202 */ /* 0x000fe20000000f00 */
[----:B------:R-:W-:Y:S06]  /*08c0*/  @!P0 BRA `(.L_x_41) ;  /* 0x0000000000408947 */ /* 0x000fec0003800000 */
[----:B------:R-:W-:-:S13]  /*08d0*/  FSETP.GEU.FTZ.AND P0, PT, R0, RZ, PT ;  /* 0x000000ff0000720b */ /* 0x000fda0003f1e000 */
[----:B------:R-:W-:Y:S01]  /*08e0*/  @!P0 IMAD.MOV.U32 R4, RZ, RZ, 0x7fffffff ;  /* 0x7fffffffff048424 */ /* 0x000fe200078e00ff */
[----:B------:R-:W-:Y:S06]  /*08f0*/  @!P0 BRA `(.L_x_41) ;  /* 0x0000000000348947 */ /* 0x000fec0003800000 */
[----:B------:R-:W-:-:S13]  /*0900*/  FSETP.GTU.FTZ.AND P0, PT, |R0|, +INF , PT ;  /* 0x7f8000000000780b */ /* 0x000fda0003f1c200 */
[----:B------:R-:W-:Y:S01]  /*0910*/  @P0 FADD.FTZ R4, R0, 1 ;  /* 0x3f80000000040421 */ /* 0x000fe20000010000 */
[----:B------:R-:W-:Y:S06]  /*0920*/  @P0 BRA `(.L_x_41) ;  /* 0x0000000000280947 */ /* 0x000fec0003800000 */
[----:B------:R-:W-:-:S13]  /*0930*/  FSETP.NEU.FTZ.AND P0, PT, |R0|, +INF , PT ;  /* 0x7f8000000000780b */ /* 0x000fda0003f1d200 */
[----:B------:R-:W-:-:S04]  /*0940*/  @P0 FFMA R5, R0, 1.84467440737095516160e+19, RZ ;  /* 0x5f80000000050823 */ /* 0x000fc800000000ff */
[----:B------:R-:W0:Y:S02]  /*0950*/  @P0 MUFU.RSQ R4, R5 ;  /* 0x0000000500040308 */ /* 0x000e240000001400 */
[----:B0-----:R-:W-:Y:S01]  /*0960*/  @P0 FMUL.FTZ R14, R5, R4 ;  /* 0x00000004050e0220 */ /* 0x001fe20000410000 */
[----:B------:R-:W-:Y:S01]  /*0970*/  @P0 FMUL.FTZ R15, R4, 0.5 ;  /* 0x3f000000040f0820 */ /* 0x000fe20000410000 */
[----:B------:R-:W-:Y:S02]  /*0980*/  @!P0 MOV R4, R0 ;  /* 0x0000000000048202 */ /* 0x000fe40000000f00 */
[----:B------:R-:W-:-:S04]  /*0990*/  @P0 FADD.FTZ R13, -R14, -RZ ;  /* 0x800000ff0e0d0221 */ /* 0x000fc80000010100 */
[----:B------:R-:W-:-:S04]  /*09a0*/  @P0 FFMA R13, R14, R13, R5 ;  /* 0x0000000d0e0d0223 */ /* 0x000fc80000000005 */
[----:B------:R-:W-:-:S04]  /*09b0*/  @P0 FFMA R13, R13, R15, R14 ;  /* 0x0000000f0d0d0223 */ /* 0x000fc8000000000e */
[----:B------:R-:W-:-:S07]  /*09c0*/  @P0 FMUL.FTZ R4, R13, 2.3283064365386962891e-10 ;  /* 0x2f8000000d040820 */ /* 0x000fce0000410000 */
.L_x_41:
[----:B------:R-:W-:Y:S01]  /*09d0*/  IMAD.MOV.U32 R13, RZ, RZ, R4 ;  /* 0x000000ffff0d7224 */ /* 0x000fe200078e0004 */
[----:B------:R-:W-:Y:S01]  /*09e0*/  MOV R4, R19 ;  /* 0x0000001300047202 */ /* 0x000fe20000000f00 */
[----:B------:R-:W-:-:S04]  /*09f0*/  IMAD.MOV.U32 R5, RZ, RZ, 0x0 ;  /* 0x00000000ff057424 */ /* 0x000fc800078e00ff */
[----:B------:R-:W-:Y:S05]  /*0a00*/  RET.REL.NODEC R4 `(_Z6Conv1DPKdPKfS2_Pf) ;  /* 0xfffffff4047c7950 */ /* 0x000fea0003c3ffff */
.L_x_42:
        /* <DEDUP_REMOVED lines=15> */
.L_x_43:


//--------------------- .nv.shared._Z5max1DPKdPKfPf --------------------------
	.section	.nv.shared._Z5max1DPKdPKfPf,"aw",@nobits
	.sectionflags	@""
	.align	4
.nv.shared._Z5max1DPKdPKfPf:
	.zero		5444


//--------------------- .nv.shared.reserved.0     --------------------------
	.section	.nv.shared.reserved.0,"aw",@nobits
	.weak		__nv_reservedSMEM_offset_0_alias
	.size		__nv_reservedSMEM_offset_0_alias, 0, 64
	.other		__nv_reservedSMEM_offset_0_alias,@"STO_CUDA_RESERVED_SHARED STV_DEFAULT"
__nv_reservedSMEM_offset_0_alias:
	.zero		0
	.zero		64


//--------------------- .nv.shared._Z18computeProjectionsPKdPKfPKiS4_S4_S2_Pf --------------------------
	.section	.nv.shared._Z18computeProjectionsPKdPKfPKiS4_S4_S2_Pf,"aw",@nobits
	.sectionflags	@""
	.align	4
.nv.shared._Z18computeProjectionsPKdPKfPKiS4_S4_S2_Pf:
	.zero		7504


//--------------------- .nv.shared._Z6Conv1DPKdPKfS2_Pf --------------------------
	.section	.nv.shared._Z6Conv1DPKdPKfS2_Pf,"aw",@nobits
	.sectionflags	@""
	.align	4
.nv.shared._Z6Conv1DPKdPKfS2_Pf:
	.zero		6416


//--------------------- .nv.constant0._Z5max1DPKdPKfPf --------------------------
	.section	.nv.constant0._Z5max1DPKdPKfPf,"a",@progbits
	.sectionflags	@""
	.align	4
.nv.constant0._Z5max1DPKdPKfPf:
	.zero		920


//--------------------- .nv.constant0._Z11maxChannelsPKdPKfS2_PKiPiS5_S5_ --------------------------
	.section	.nv.constant0._Z11maxChannelsPKdPKfS2_PKiPiS5_S5_,"a",@progbits
	.sectionflags	@""
	.align	4
.nv.constant0._Z11maxChannelsPKdPKfS2_PKiPiS5_S5_:
	.zero		952


//--------------------- .nv.constant0._Z18computeProjectionsPKdPKfPKiS4_S4_S2_Pf --------------------------
	.section	.nv.constant0._Z18computeProjectionsPKdPKfPKiS4_S4_S2_Pf,"a",@progbits
	.sectionflags	@""
	.align	4
.nv.constant0._Z18computeProjectionsPKdPKfPKiS4_S4_S2_Pf:
	.zero		952


//--------------------- .nv.constant0._Z6Conv1DPKdPKfS2_Pf --------------------------
	.section	.nv.constant0._Z6Conv1DPKdPKfS2_Pf,"a",@progbits
	.sectionflags	@""
	.align	4
.nv.constant0._Z6Conv1DPKdPKfS2_Pf:
	.zero		928


//--------------------- SYMBOLS --------------------------

	.type		.nv.reservedSmem.offset0,@object
	.size		.nv.reservedSmem.offset0,0x4
	.type		.nv.reservedSmem.cap,@object
	.size		.nv.reservedSmem.cap,0x4
